	.target	sm_90a

	.elftype	@"ET_EXEC"


//--------------------- .note.nv.tkinfo           --------------------------
	.section	.note.nv.tkinfo,"",@"SHT_NOTE"
	.sectionflags	@"SHF_NOTE_NV_TKINFO"
	.tkinfo
        /*0018*/ 	.word	0x00000002
        /*0030*/ 	.string	""
        /*0030*/ 	.string	"ptxas"
        /*0030*/ 	.string	"Cuda compilation tools, release 13.0, V13.0.88"
        /*0030*/ 	.string	"Build cuda_13.0.r13.0/compiler.36424714_0"
        /*0030*/ 	.string	"-arch sm_90a -m 64 "



//--------------------- .note.nv.cuinfo           --------------------------
	.section	.note.nv.cuinfo,"",@"SHT_NOTE"
	.sectionflags	@"SHF_NOTE_NV_CUINFO"
        /*0018*/ 	.short	0x0002
        /*001a*/ 	.short	0x005a
        /*001c*/ 	.short	0x0082
	.zero		2


//--------------------- .nv.info                  --------------------------
	.section	.nv.info,"",@"SHT_CUDA_INFO"
	.align	4


	//----- nvinfo : EIATTR_REGCOUNT
	.align		4
        /*0000*/ 	.byte	0x04, 0x2f
        /*0002*/ 	.short	(.L_12 - .L_11)
	.align		4
.L_11:
        /*0004*/ 	.word	index@(_ZN7cutlass13device_kernelINS_4gemm6kernel13GemmUniversalIN4cute5tupleIJiiiiEEENS1_10collective13CollectiveMmaINS1_37MainloopSm90TmaGmmaWarpSpecializedFP8ILi4ENS5_IJNS4_1CILi2EEESB_NSA_ILi1EEEEEENS1_35KernelTmaWarpSpecializedCooperativeEEENS5_IJNSA_ILi256EEENSA_ILi64EEENSA_ILi32EEEEEENS_12float_e5m2_tENS5_IJlSC_lEEESK_SL_NS4_8TiledMMAINS4_8MMA_AtomIJNS4_4SM904GMMA30MMA_64x64x32_F32E5M2E5M2_SS_TNILNSP_7ScaleInE1ELSR_1EEEEEENS4_6LayoutINS5_IJSB_SC_SC_EEENS5_IJSC_NSA_ILi0EEESW_EEEEENS5_IJNS4_10UnderscoreESZ_SZ_EEEEENS4_23SM90_TMA_LOAD_MULTICASTENS4_14ComposedLayoutINS4_7SwizzleILi1ELi4ELi3EEENS4_18smem_ptr_flag_bitsILi8EEENSU_INS5_IJNSA_ILi8EEESI_EEENS5_IJSI_SC_EEEEEEEvNS4_8identityES12_S1C_vS1D_EENS_8epilogue10collective6detail29Sm90TmaWarpSpecializedAdapterINS1G_15DefaultEpilogueISK_SL_SL_NS1F_6thread17LinearCombinationISK_Li1EffLNS1K_9ScaleType4KindE0ELNS_15FloatRoundStyleE2ESK_EENS1_15EpilogueDefaultEEEEEvvEEEEvNT_6ParamsE)
        /*0008*/ 	.word	0x000000a8


	//----- nvinfo : EIATTR_FRAME_SIZE
	.align		4
.L_12:
        /*000c*/ 	.byte	0x04, 0x11
        /*000e*/ 	.short	(.L_14 - .L_13)
	.align		4
.L_13:
        /*0010*/ 	.word	index@(_ZN7cutlass13device_kernelINS_4gemm6kernel13GemmUniversalIN4cute5tupleIJiiiiEEENS1_10collective13CollectiveMmaINS1_37MainloopSm90TmaGmmaWarpSpecializedFP8ILi4ENS5_IJNS4_1CILi2EEESB_NSA_ILi1EEEEEENS1_35KernelTmaWarpSpecializedCooperativeEEENS5_IJNSA_ILi256EEENSA_ILi64EEENSA_ILi32EEEEEENS_12float_e5m2_tENS5_IJlSC_lEEESK_SL_NS4_8TiledMMAINS4_8MMA_AtomIJNS4_4SM904GMMA30MMA_64x64x32_F32E5M2E5M2_SS_TNILNSP_7ScaleInE1ELSR_1EEEEEENS4_6LayoutINS5_IJSB_SC_SC_EEENS5_IJSC_NSA_ILi0EEESW_EEEEENS5_IJNS4_10UnderscoreESZ_SZ_EEEEENS4_23SM90_TMA_LOAD_MULTICASTENS4_14ComposedLayoutINS4_7SwizzleILi1ELi4ELi3EEENS4_18smem_ptr_flag_bitsILi8EEENSU_INS5_IJNSA_ILi8EEESI_EEENS5_IJSI_SC_EEEEEEEvNS4_8identityES12_S1C_vS1D_EENS_8epilogue10collective6detail29Sm90TmaWarpSpecializedAdapterINS1G_15DefaultEpilogueISK_SL_SL_NS1F_6thread17LinearCombinationISK_Li1EffLNS1K_9ScaleType4KindE0ELNS_15FloatRoundStyleE2ESK_EENS1_15EpilogueDefaultEEEEEvvEEEEvNT_6ParamsE)
        /*0014*/ 	.word	0x00000000


	//----- nvinfo : EIATTR_MIN_STACK_SIZE
	.align		4
.L_14:
        /*0018*/ 	.byte	0x04, 0x12
        /*001a*/ 	.short	(.L_16 - .L_15)
	.align		4
.L_15:
        /*001c*/ 	.word	index@(_ZN7cutlass13device_kernelINS_4gemm6kernel13GemmUniversalIN4cute5tupleIJiiiiEEENS1_10collective13CollectiveMmaINS1_37MainloopSm90TmaGmmaWarpSpecializedFP8ILi4ENS5_IJNS4_1CILi2EEESB_NSA_ILi1EEEEEENS1_35KernelTmaWarpSpecializedCooperativeEEENS5_IJNSA_ILi256EEENSA_ILi64EEENSA_ILi32EEEEEENS_12float_e5m2_tENS5_IJlSC_lEEESK_SL_NS4_8TiledMMAINS4_8MMA_AtomIJNS4_4SM904GMMA30MMA_64x64x32_F32E5M2E5M2_SS_TNILNSP_7ScaleInE1ELSR_1EEEEEENS4_6LayoutINS5_IJSB_SC_SC_EEENS5_IJSC_NSA_ILi0EEESW_EEEEENS5_IJNS4_10UnderscoreESZ_SZ_EEEEENS4_23SM90_TMA_LOAD_MULTICASTENS4_14ComposedLayoutINS4_7SwizzleILi1ELi4ELi3EEENS4_18smem_ptr_flag_bitsILi8EEENSU_INS5_IJNSA_ILi8EEESI_EEENS5_IJSI_SC_EEEEEEEvNS4_8identityES12_S1C_vS1D_EENS_8epilogue10collective6detail29Sm90TmaWarpSpecializedAdapterINS1G_15DefaultEpilogueISK_SL_SL_NS1F_6thread17LinearCombinationISK_Li1EffLNS1K_9ScaleType4KindE0ELNS_15FloatRoundStyleE2ESK_EENS1_15EpilogueDefaultEEEEEvvEEEEvNT_6ParamsE)
        /*0020*/ 	.word	0x00000000
.L_16:


//--------------------- .nv.compat                --------------------------
	.section	.nv.compat,"",@"SHT_CUDA_COMPAT_INFO"
	.align	4
        /*0000*/ 	.byte	0x02, 0x09, 0x01, 0x00, 0x02, 0x02, 0x04, 0x00, 0x02, 0x05, 0x05, 0x00, 0x03, 0x07, 0x01, 0x01
        /*0010*/ 	.byte	0x02, 0x03, 0x01, 0x00, 0x02, 0x06, 0x01, 0x00, 0x04, 0x0b, 0x08, 0x00, 0x00, 0x00, 0x00, 0x00
        /*0020*/ 	.byte	0x00, 0x00, 0x00, 0x00


//--------------------- .nv.info._ZN7cutlass13device_kernelINS_4gemm6kernel13GemmUniversalIN4cute5tupleIJiiiiEEENS1_10collective13CollectiveMmaINS1_37MainloopSm90TmaGmmaWarpSpecializedFP8ILi4ENS5_IJNS4_1CILi2EEESB_NSA_ILi1EEEEEENS1_35KernelTmaWarpSpecializedCooperativeEEENS5_IJNSA_ILi256EEENSA_ILi64EEENSA_ILi32EEEEEENS_12float_e5m2_tENS5_IJlSC_lEEESK_SL_NS4_8TiledMMAINS4_8MMA_AtomIJNS4_4SM904GMMA30MMA_64x64x32_F32E5M2E5M2_SS_TNILNSP_7ScaleInE1ELSR_1EEEEEENS4_6LayoutINS5_IJSB_SC_SC_EEENS5_IJSC_NSA_ILi0EEESW_EEEEENS5_IJNS4_10UnderscoreESZ_SZ_EEEEENS4_23SM90_TMA_LOAD_MULTICASTENS4_14ComposedLayoutINS4_7SwizzleILi1ELi4ELi3EEENS4_18smem_ptr_flag_bitsILi8EEENSU_INS5_IJNSA_ILi8EEESI_EEENS5_IJSI_SC_EEEEEEEvNS4_8identityES12_S1C_vS1D_EENS_8epilogue10collective6detail29Sm90TmaWarpSpecializedAdapterINS1G_15DefaultEpilogueISK_SL_SL_NS1F_6thread17LinearCombinationISK_Li1EffLNS1K_9ScaleType4KindE0ELNS_15FloatRoundStyleE2ESK_EENS1_15EpilogueDefaultEEEEEvvEEEEvNT_6ParamsE --------------------------
	.section	.nv.info._ZN7cutlass13device_kernelINS_4gemm6kernel13GemmUniversalIN4cute5tupleIJiiiiEEENS1_10collective13CollectiveMmaINS1_37MainloopSm90TmaGmmaWarpSpecializedFP8ILi4ENS5_IJNS4_1CILi2EEESB_NSA_ILi1EEEEEENS1_35KernelTmaWarpSpecializedCooperativeEEENS5_IJNSA_ILi256EEENSA_ILi64EEENSA_ILi32EEEEEENS_12float_e5m2_tENS5_IJlSC_lEEESK_SL_NS4_8TiledMMAINS4_8MMA_AtomIJNS4_4SM904GMMA30MMA_64x64x32_F32E5M2E5M2_SS_TNILNSP_7ScaleInE1ELSR_1EEEEEENS4_6LayoutINS5_IJSB_SC_SC_EEENS5_IJSC_NSA_ILi0EEESW_EEEEENS5_IJNS4_10UnderscoreESZ_SZ_EEEEENS4_23SM90_TMA_LOAD_MULTICASTENS4_14ComposedLayoutINS4_7SwizzleILi1ELi4ELi3EEENS4_18smem_ptr_flag_bitsILi8EEENSU_INS5_IJNSA_ILi8EEESI_EEENS5_IJSI_SC_EEEEEEEvNS4_8identityES12_S1C_vS1D_EENS_8epilogue10collective6detail29Sm90TmaWarpSpecializedAdapterINS1G_15DefaultEpilogueISK_SL_SL_NS1F_6thread17LinearCombinationISK_Li1EffLNS1K_9ScaleType4KindE0ELNS_15FloatRoundStyleE2ESK_EENS1_15EpilogueDefaultEEEEEvvEEEEvNT_6ParamsE,"",@"SHT_CUDA_INFO"
	.sectionflags	@""
	.align	4


	//----- nvinfo : EIATTR_CUDA_API_VERSION
	.align		4
        /*0000*/ 	.byte	0x04, 0x37
        /*0002*/ 	.short	(.L_18 - .L_17)
.L_17:
        /*0004*/ 	.word	0x00000082


	//----- nvinfo : EIATTR_KPARAM_INFO
	.align		4
.L_18:
        /*0008*/ 	.byte	0x04, 0x17
        /*000a*/ 	.short	(.L_20 - .L_19)
.L_19:
        /*000c*/ 	.word	0x00000000
        /*0010*/ 	.short	0x0000
        /*0012*/ 	.short	0x0070
        /*0014*/ 	.byte	0x00, 0xf0, 0x01, 0x10


	//----- nvinfo : EIATTR_SPARSE_MMA_MASK
	.align		4
.L_20:
        /*0018*/ 	.byte	0x03, 0x50
        /*001a*/ 	.short	0x0000


	//----- nvinfo : EIATTR_MAXREG_COUNT
	.align		4
        /*001c*/ 	.byte	0x03, 0x1b
        /*001e*/ 	.short	0x00a8


	//----- nvinfo : EIATTR_NUM_BARRIERS
	.align		4
        /*0020*/ 	.byte	0x02, 0x4c
        /*0022*/ 	.byte	0x01
	.zero		1


	//----- nvinfo : EIATTR_MERCURY_ISA_VERSION
	.align		4
        /*0024*/ 	.byte	0x03, 0x5f
        /*0026*/ 	.short	0x0101


	//----- nvinfo : EIATTR_INT_WARP_WIDE_INSTR_OFFSETS
	.align		4
        /*0028*/ 	.byte	0x04, 0x31
        /*002a*/ 	.short	(.L_22 - .L_21)


	//   ....[0]....
.L_21:
        /*002c*/ 	.word	0x000004a0


	//   ....[1]....
        /*0030*/ 	.word	0x000004d0


	//   ....[2]....
        /*0034*/ 	.word	0x00000650


	//   ....[3]....
        /*0038*/ 	.word	0x00002d60


	//----- nvinfo : EIATTR_COOP_GROUP_MASK_REGIDS
	.align		4
.L_22:
        /*003c*/ 	.byte	0x04, 0x29
        /*003e*/ 	.short	(.L_24 - .L_23)


	//   ....[0]....
.L_23:
        /*0040*/ 	.word	0xffffffff


	//   ....[1]....
        /*0044*/ 	.word	0xffffffff


	//   ....[2]....
        /*0048*/ 	.word	0xffffffff


	//   ....[3]....
        /*004c*/ 	.word	0xffffffff


	//   ....[4]....
        /*0050*/ 	.word	0xffffffff


	//   ....[5]....
        /*0054*/ 	.word	0xffffffff


	//----- nvinfo : EIATTR_COOP_GROUP_INSTR_OFFSETS
	.align		4
.L_24:
        /*0058*/ 	.byte	0x04, 0x28
        /*005a*/ 	.short	(.L_26 - .L_25)


	//   ....[0]....
.L_25:
        /*005c*/ 	.word	0x00000060


	//   ....[1]....
        /*0060*/ 	.word	0x00000070


	//   ....[2]....
        /*0064*/ 	.word	0x00000130


	//   ....[3]....
        /*0068*/ 	.word	0x000002d0


	//   ....[4]....
        /*006c*/ 	.word	0x000007f0


	//   ....[5]....
        /*0070*/ 	.word	0x00001270


	//----- nvinfo : EIATTR_REG_RECONFIG
	.align		4
.L_26:
        /*0074*/ 	.byte	0x01, 0x54
	.zero		2


	//----- nvinfo : EIATTR_MBARRIER_INSTR_OFFSETS
	.align		4
        /*0078*/ 	.byte	0x04, 0x39
        /*007a*/ 	.short	(.L_28 - .L_27)


	//   ....[0]....
.L_27:
        /*007c*/ 	.word	0x00000230
        /*0080*/ 	.word	0x000000ff
        /*0084*/ 	.word	0x00000000
        /*0088*/ 	.short	0x0100
        /*008a*/ 	.byte	0x08
	.zero		1


	//   ....[1]....
        /*008c*/ 	.word	0x00000240
        /*0090*/ 	.word	0x000000ff
        /*0094*/ 	.word	0x00000020
        /*0098*/ 	.short	0x0100
        /*009a*/ 	.byte	0x08
	.zero		1


	//   ....[2]....
        /*009c*/ 	.word	0x00000250
        /*00a0*/ 	.word	0x000000ff
        /*00a4*/ 	.word	0x00000008
        /*00a8*/ 	.short	0x0100
        /*00aa*/ 	.byte	0x08
	.zero		1


	//   ....[3]....
        /*00ac*/ 	.word	0x00000260
        /*00b0*/ 	.word	0x000000ff
        /*00b4*/ 	.word	0x00000028
        /*00b8*/ 	.short	0x0100
        /*00ba*/ 	.byte	0x08
	.zero		1


	//   ....[4]....
        /*00bc*/ 	.word	0x00000270
        /*00c0*/ 	.word	0x000000ff
        /*00c4*/ 	.word	0x00000010
        /*00c8*/ 	.short	0x0100
        /*00ca*/ 	.byte	0x08
	.zero		1


	//   ....[5]....
        /*00cc*/ 	.word	0x00000280
        /*00d0*/ 	.word	0x000000ff
        /*00d4*/ 	.word	0x00000030
        /*00d8*/ 	.short	0x0100
        /*00da*/ 	.byte	0x08
	.zero		1


	//   ....[6]....
        /*00dc*/ 	.word	0x00000290
        /*00e0*/ 	.word	0x000000ff
        /*00e4*/ 	.word	0x00000018
        /*00e8*/ 	.short	0x0100
        /*00ea*/ 	.byte	0x08
	.zero		1


	//   ....[7]....
        /*00ec*/ 	.word	0x000002a0
        /*00f0*/ 	.word	0x000000ff
        /*00f4*/ 	.word	0x00000038
        /*00f8*/ 	.short	0x0100
        /*00fa*/ 	.byte	0x08
	.zero		1


	//   ....[8]....
        /*00fc*/ 	.word	0x000006e0
        /*0100*/ 	.word	0x000000ff
        /*0104*/ 	.word	0x00000050
        /*0108*/ 	.short	0x0100
        /*010a*/ 	.byte	0x06
	.zero		1


	//   ....[9]....
        /*010c*/ 	.word	0x00000780
        /*0110*/ 	.word	0x000000ff
        /*0114*/ 	.word	0x00000058
        /*0118*/ 	.short	0x0100
        /*011a*/ 	.byte	0x06
	.zero		1


	//   ....[10]....
        /*011c*/ 	.word	0x000017a0
        /*0120*/ 	.word	0x000000ff
        /*0124*/ 	.word	0x00000000
        /*0128*/ 	.short	0x010a
        /*012a*/ 	.byte	0x07
	.zero		1


	//   ....[11]....
        /*012c*/ 	.word	0x00001800
        /*0130*/ 	.word	0x000000ff
        /*0134*/ 	.word	0x00000000
        /*0138*/ 	.short	0x010a
        /*013a*/ 	.byte	0x07
	.zero		1


	//   ....[12]....
        /*013c*/ 	.word	0x00002110
        /*0140*/ 	.word	0x000000ff
        /*0144*/ 	.word	0x00000000
        /*0148*/ 	.short	0x010a
        /*014a*/ 	.byte	0x0c
	.zero		1


	//   ....[13]....
        /*014c*/ 	.word	0x00002150
        /*0150*/ 	.word	0x000000ff
        /*0154*/ 	.word	0x00000000
        /*0158*/ 	.short	0x010a
        /*015a*/ 	.byte	0x0c
	.zero		1


	//   ....[14]....
        /*015c*/ 	.word	0x00002770
        /*0160*/ 	.word	0x0000000e
        /*0164*/ 	.word	0x00000000
        /*0168*/ 	.short	0x0101
        /*016a*/ 	.byte	0x3f
	.zero		1


	//   ....[15]....
        /*016c*/ 	.word	0x00002de0
        /*0170*/ 	.word	0x0000000c
        /*0174*/ 	.word	0x00000000
        /*0178*/ 	.short	0x0101
        /*017a*/ 	.byte	0x3f
	.zero		1


	//   ....[16]....
        /*017c*/ 	.word	0x00008940
        /*0180*/ 	.word	0x00000013
        /*0184*/ 	.word	0x00000020
        /*0188*/ 	.short	0x010a
        /*018a*/ 	.byte	0x3f
	.zero		1


	//   ....[17]....
        /*018c*/ 	.word	0x00008d10
        /*0190*/ 	.word	0x00000006
        /*0194*/ 	.word	0x00000058
        /*0198*/ 	.short	0x0101
        /*019a*/ 	.byte	0x3f
	.zero		1


	//   ....[18]....
        /*019c*/ 	.word	0x00009410
        /*01a0*/ 	.word	0x00000005
        /*01a4*/ 	.word	0x00000000
        /*01a8*/ 	.short	0x010a
        /*01aa*/ 	.byte	0x3f
	.zero		1


	//   ....[19]....
        /*01ac*/ 	.word	0x00009490
        /*01b0*/ 	.word	0x00000007
        /*01b4*/ 	.word	0x00000000
        /*01b8*/ 	.short	0x010a
        /*01ba*/ 	.byte	0x3f
	.zero		1


	//   ....[20]....
        /*01bc*/ 	.word	0x00009520
        /*01c0*/ 	.word	0x00000006
        /*01c4*/ 	.word	0x00000000
        /*01c8*/ 	.short	0x010a
        /*01ca*/ 	.byte	0x3f
	.zero		1


	//   ....[21]....
        /*01cc*/ 	.word	0x000095b0
        /*01d0*/ 	.word	0x00000003
        /*01d4*/ 	.word	0x00000000
        /*01d8*/ 	.short	0x010a
        /*01da*/ 	.byte	0x3f
	.zero		1


	//   ....[22]....
        /*01dc*/ 	.word	0x00009620
        /*01e0*/ 	.word	0x0000000d
        /*01e4*/ 	.word	0x00000000
        /*01e8*/ 	.short	0x010a
        /*01ea*/ 	.byte	0x3f
	.zero		1


	//   ....[23]....
        /*01ec*/ 	.word	0x00009680
        /*01f0*/ 	.word	0x0000000f
        /*01f4*/ 	.word	0x00000000
        /*01f8*/ 	.short	0x010a
        /*01fa*/ 	.byte	0x3f
	.zero		1


	//   ....[24]....
        /*01fc*/ 	.word	0x00009750
        /*0200*/ 	.word	0x00000013
        /*0204*/ 	.word	0x00000020
        /*0208*/ 	.short	0x010a
        /*020a*/ 	.byte	0x3f
	.zero		1


	//   ....[25]....
        /*020c*/ 	.word	0x00009820
        /*0210*/ 	.word	0x00000005
        /*0214*/ 	.word	0x00000000
        /*0218*/ 	.short	0x010a
        /*021a*/ 	.byte	0x3f
	.zero		1


	//   ....[26]....
        /*021c*/ 	.word	0x00009870
        /*0220*/ 	.word	0x00000007
        /*0224*/ 	.word	0x00000000
        /*0228*/ 	.short	0x010a
        /*022a*/ 	.byte	0x3f
	.zero		1


	//   ....[27]....
        /*022c*/ 	.word	0x000098c0
        /*0230*/ 	.word	0x00000006
        /*0234*/ 	.word	0x00000000
        /*0238*/ 	.short	0x010a
        /*023a*/ 	.byte	0x3f
	.zero		1


	//----- nvinfo : EIATTR_NUM_MBARRIERS
	.align		4
.L_28:
        /*023c*/ 	.byte	0x03, 0x38
        /*023e*/ 	.short	0x000a


	//----- nvinfo : EIATTR_EXIT_INSTR_OFFSETS
	.align		4
        /*0240*/ 	.byte	0x04, 0x1c
        /*0242*/ 	.short	(.L_30 - .L_29)


	//   ....[0]....
.L_29:
        /*0244*/ 	.word	0x00000950


	//   ....[1]....
        /*0248*/ 	.word	0x00001140


	//   ....[2]....
        /*024c*/ 	.word	0x00007f80


	//   ....[3]....
        /*0250*/ 	.word	0x000084e0


	//   ....[4]....
        /*0254*/ 	.word	0x00009600


	//----- nvinfo : EIATTR_MAX_THREADS
	.align		4
.L_30:
        /*0258*/ 	.byte	0x04, 0x05
        /*025a*/ 	.short	(.L_32 - .L_31)
.L_31:
        /*025c*/ 	.word	0x00000180
        /*0260*/ 	.word	0x00000001
        /*0264*/ 	.word	0x00000001


	//----- nvinfo : EIATTR_CRS_STACK_SIZE
	.align		4
.L_32:
        /*0268*/ 	.byte	0x04, 0x1e
        /*026a*/ 	.short	(.L_34 - .L_33)
.L_33:
        /*026c*/ 	.word	0x00000000


	//----- nvinfo : EIATTR_CBANK_PARAM_SIZE
	.align		4
.L_34:
        /*0270*/ 	.byte	0x03, 0x19
        /*0272*/ 	.short	0x0470


	//----- nvinfo : EIATTR_PARAM_CBANK
	.align		4
        /*0274*/ 	.byte	0x04, 0x0a
        /*0276*/ 	.short	(.L_36 - .L_35)
	.align		4
.L_35:
        /*0278*/ 	.word	index@(.nv.constant0._ZN7cutlass13device_kernelINS_4gemm6kernel13GemmUniversalIN4cute5tupleIJiiiiEEENS1_10collective13CollectiveMmaINS1_37MainloopSm90TmaGmmaWarpSpecializedFP8ILi4ENS5_IJNS4_1CILi2EEESB_NSA_ILi1EEEEEENS1_35KernelTmaWarpSpecializedCooperativeEEENS5_IJNSA_ILi256EEENSA_ILi64EEENSA_ILi32EEEEEENS_12float_e5m2_tENS5_IJlSC_lEEESK_SL_NS4_8TiledMMAINS4_8MMA_AtomIJNS4_4SM904GMMA30MMA_64x64x32_F32E5M2E5M2_SS_TNILNSP_7ScaleInE1ELSR_1EEEEEENS4_6LayoutINS5_IJSB_SC_SC_EEENS5_IJSC_NSA_ILi0EEESW_EEEEENS5_IJNS4_10UnderscoreESZ_SZ_EEEEENS4_23SM90_TMA_LOAD_MULTICASTENS4_14ComposedLayoutINS4_7SwizzleILi1ELi4ELi3EEENS4_18smem_ptr_flag_bitsILi8EEENSU_INS5_IJNSA_ILi8EEESI_EEENS5_IJSI_SC_EEEEEEEvNS4_8identityES12_S1C_vS1D_EENS_8epilogue10collective6detail29Sm90TmaWarpSpecializedAdapterINS1G_15DefaultEpilogueISK_SL_SL_NS1F_6thread17LinearCombinationISK_Li1EffLNS1K_9ScaleType4KindE0ELNS_15FloatRoundStyleE2ESK_EENS1_15EpilogueDefaultEEEEEvvEEEEvNT_6ParamsE)
        /*027c*/ 	.short	0x0210
        /*027e*/ 	.short	0x0470


	//----- nvinfo : EIATTR_SW_WAR
	.align		4
.L_36:
        /*0280*/ 	.byte	0x04, 0x36
        /*0282*/ 	.short	(.L_38 - .L_37)
.L_37:
        /*0284*/ 	.word	0x00000008
.L_38:


//--------------------- .nv.callgraph             --------------------------
	.section	.nv.callgraph,"",@"SHT_CUDA_CALLGRAPH"
	.align	4
	.sectionentsize	8
	.align		4
        /*0000*/ 	.word	0x00000000
	.align		4
        /*0004*/ 	.word	0xffffffff
	.align		4
        /*0008*/ 	.word	0x00000000
	.align		4
        /*000c*/ 	.word	0xfffffffe
	.align		4
        /*0010*/ 	.word	0x00000000
	.align		4
        /*0014*/ 	.word	0xfffffffd
	.align		4
        /*0018*/ 	.word	0x00000000
	.align		4
        /*001c*/ 	.word	0xfffffffc


//--------------------- .nv.constant4             --------------------------
	.section	.nv.constant4,"a",@progbits
	.align	8
	.align		8
.nv.constant4:
        /*0000*/ 	.dword	_ZN39_INTERNAL_4898936c_4_k_cu_16ead7aa_55634cuda3std3__45__cpo5beginE
	.align		8
        /*0008*/ 	.dword	_ZN39_INTERNAL_4898936c_4_k_cu_16ead7aa_55634cuda3std3__45__cpo3endE
	.align		8
        /*0010*/ 	.dword	_ZN39_INTERNAL_4898936c_4_k_cu_16ead7aa_55634cuda3std3__45__cpo6cbeginE
	.align		8
        /*0018*/ 	.dword	_ZN39_INTERNAL_4898936c_4_k_cu_16ead7aa_55634cuda3std3__45__cpo4cendE
	.align		8
        /*0020*/ 	.dword	_ZN39_INTERNAL_4898936c_4_k_cu_16ead7aa_55634cuda3std3__441_GLOBAL__N__4898936c_4_k_cu_16ead7aa_55636ignoreE
	.align		8
        /*0028*/ 	.dword	_ZN39_INTERNAL_4898936c_4_k_cu_16ead7aa_55634cuda3std3__419piecewise_constructE
	.align		8
        /*0030*/ 	.dword	_ZN39_INTERNAL_4898936c_4_k_cu_16ead7aa_55634cuda3std3__48in_placeE
	.align		8
        /*0038*/ 	.dword	_ZN39_INTERNAL_4898936c_4_k_cu_16ead7aa_55634cuda3std6ranges3__45__cpo4swapE
	.align		8
        /*0040*/ 	.dword	_ZN39_INTERNAL_4898936c_4_k_cu_16ead7aa_55634cuda3std6ranges3__45__cpo9iter_moveE
	.align		8
        /*0048*/ 	.dword	_ZN39_INTERNAL_4898936c_4_k_cu_16ead7aa_55634cute7productE
	.align		8
        /*0050*/ 	.dword	_ZN39_INTERNAL_4898936c_4_k_cu_16ead7aa_55634cute1_E


//--------------------- .text._ZN7cutlass13device_kernelINS_4gemm6kernel13GemmUniversalIN4cute5tupleIJiiiiEEENS1_10collective13CollectiveMmaINS1_37MainloopSm90TmaGmmaWarpSpecializedFP8ILi4ENS5_IJNS4_1CILi2EEESB_NSA_ILi1EEEEEENS1_35KernelTmaWarpSpecializedCooperativeEEENS5_IJNSA_ILi256EEENSA_ILi64EEENSA_ILi32EEEEEENS_12float_e5m2_tENS5_IJlSC_lEEESK_SL_NS4_8TiledMMAINS4_8MMA_AtomIJNS4_4SM904GMMA30MMA_64x64x32_F32E5M2E5M2_SS_TNILNSP_7ScaleInE1ELSR_1EEEEEENS4_6LayoutINS5_IJSB_SC_SC_EEENS5_IJSC_NSA_ILi0EEESW_EEEEENS5_IJNS4_10UnderscoreESZ_SZ_EEEEENS4_23SM90_TMA_LOAD_MULTICASTENS4_14ComposedLayoutINS4_7SwizzleILi1ELi4ELi3EEENS4_18smem_ptr_flag_bitsILi8EEENSU_INS5_IJNSA_ILi8EEESI_EEENS5_IJSI_SC_EEEEEEEvNS4_8identityES12_S1C_vS1D_EENS_8epilogue10collective6detail29Sm90TmaWarpSpecializedAdapterINS1G_15DefaultEpilogueISK_SL_SL_NS1F_6thread17LinearCombinationISK_Li1EffLNS1K_9ScaleType4KindE0ELNS_15FloatRoundStyleE2ESK_EENS1_15EpilogueDefaultEEEEEvvEEEEvNT_6ParamsE --------------------------
	.section	.text._ZN7cutlass13device_kernelINS_4gemm6kernel13GemmUniversalIN4cute5tupleIJiiiiEEENS1_10collective13CollectiveMmaINS1_37MainloopSm90TmaGmmaWarpSpecializedFP8ILi4ENS5_IJNS4_1CILi2EEESB_NSA_ILi1EEEEEENS1_35KernelTmaWarpSpecializedCooperativeEEENS5_IJNSA_ILi256EEENSA_ILi64EEENSA_ILi32EEEEEENS_12float_e5m2_tENS5_IJlSC_lEEESK_SL_NS4_8TiledMMAINS4_8MMA_AtomIJNS4_4SM904GMMA30MMA_64x64x32_F32E5M2E5M2_SS_TNILNSP_7ScaleInE1ELSR_1EEEEEENS4_6LayoutINS5_IJSB_SC_SC_EEENS5_IJSC_NSA_ILi0EEESW_EEEEENS5_IJNS4_10UnderscoreESZ_SZ_EEEEENS4_23SM90_TMA_LOAD_MULTICASTENS4_14ComposedLayoutINS4_7SwizzleILi1ELi4ELi3EEENS4_18smem_ptr_flag_bitsILi8EEENSU_INS5_IJNSA_ILi8EEESI_EEENS5_IJSI_SC_EEEEEEEvNS4_8identityES12_S1C_vS1D_EENS_8epilogue10collective6detail29Sm90TmaWarpSpecializedAdapterINS1G_15DefaultEpilogueISK_SL_SL_NS1F_6thread17LinearCombinationISK_Li1EffLNS1K_9ScaleType4KindE0ELNS_15FloatRoundStyleE2ESK_EENS1_15EpilogueDefaultEEEEEvvEEEEvNT_6ParamsE,"ax",@progbits
	.align	128
.text._ZN7cutlass13device_kernelINS_4gemm6kernel13GemmUniversalIN4cute5tupleIJiiiiEEENS1_10collective13CollectiveMmaINS1_37MainloopSm90TmaGmmaWarpSpecializedFP8ILi4ENS5_IJNS4_1CILi2EEESB_NSA_ILi1EEEEEENS1_35KernelTmaWarpSpecializedCooperativeEEENS5_IJNSA_ILi256EEENSA_ILi64EEENSA_ILi32EEEEEENS_12float_e5m2_tENS5_IJlSC_lEEESK_SL_NS4_8TiledMMAINS4_8MMA_AtomIJNS4_4SM904GMMA30MMA_64x64x32_F32E5M2E5M2_SS_TNILNSP_7ScaleInE1ELSR_1EEEEEENS4_6LayoutINS5_IJSB_SC_SC_EEENS5_IJSC_NSA_ILi0EEESW_EEEEENS5_IJNS4_10UnderscoreESZ_SZ_EEEEENS4_23SM90_TMA_LOAD_MULTICASTENS4_14ComposedLayoutINS4_7SwizzleILi1ELi4ELi3EEENS4_18smem_ptr_flag_bitsILi8EEENSU_INS5_IJNSA_ILi8EEESI_EEENS5_IJSI_SC_EEEEEEEvNS4_8identityES12_S1C_vS1D_EENS_8epilogue10collective6detail29Sm90TmaWarpSpecializedAdapterINS1G_15DefaultEpilogueISK_SL_SL_NS1F_6thread17LinearCombinationISK_Li1EffLNS1K_9ScaleType4KindE0ELNS_15FloatRoundStyleE2ESK_EENS1_15EpilogueDefaultEEEEEvvEEEEvNT_6ParamsE:
        .type           _ZN7cutlass13device_kernelINS_4gemm6kernel13GemmUniversalIN4cute5tupleIJiiiiEEENS1_10collective13CollectiveMmaINS1_37MainloopSm90TmaGmmaWarpSpecializedFP8ILi4ENS5_IJNS4_1CILi2EEESB_NSA_ILi1EEEEEENS1_35KernelTmaWarpSpecializedCooperativeEEENS5_IJNSA_ILi256EEENSA_ILi64EEENSA_ILi32EEEEEENS_12float_e5m2_tENS5_IJlSC_lEEESK_SL_NS4_8TiledMMAINS4_8MMA_AtomIJNS4_4SM904GMMA30MMA_64x64x32_F32E5M2E5M2_SS_TNILNSP_7ScaleInE1ELSR_1EEEEEENS4_6LayoutINS5_IJSB_SC_SC_EEENS5_IJSC_NSA_ILi0EEESW_EEEEENS5_IJNS4_10UnderscoreESZ_SZ_EEEEENS4_23SM90_TMA_LOAD_MULTICASTENS4_14ComposedLayoutINS4_7SwizzleILi1ELi4ELi3EEENS4_18smem_ptr_flag_bitsILi8EEENSU_INS5_IJNSA_ILi8EEESI_EEENS5_IJSI_SC_EEEEEEEvNS4_8identityES12_S1C_vS1D_EENS_8epilogue10collective6detail29Sm90TmaWarpSpecializedAdapterINS1G_15DefaultEpilogueISK_SL_SL_NS1F_6thread17LinearCombinationISK_Li1EffLNS1K_9ScaleType4KindE0ELNS_15FloatRoundStyleE2ESK_EENS1_15EpilogueDefaultEEEEEvvEEEEvNT_6ParamsE,@function
        .size           _ZN7cutlass13device_kernelINS_4gemm6kernel13GemmUniversalIN4cute5tupleIJiiiiEEENS1_10collective13CollectiveMmaINS1_37MainloopSm90TmaGmmaWarpSpecializedFP8ILi4ENS5_IJNS4_1CILi2EEESB_NSA_ILi1EEEEEENS1_35KernelTmaWarpSpecializedCooperativeEEENS5_IJNSA_ILi256EEENSA_ILi64EEENSA_ILi32EEEEEENS_12float_e5m2_tENS5_IJlSC_lEEESK_SL_NS4_8TiledMMAINS4_8MMA_AtomIJNS4_4SM904GMMA30MMA_64x64x32_F32E5M2E5M2_SS_TNILNSP_7ScaleInE1ELSR_1EEEEEENS4_6LayoutINS5_IJSB_SC_SC_EEENS5_IJSC_NSA_ILi0EEESW_EEEEENS5_IJNS4_10UnderscoreESZ_SZ_EEEEENS4_23SM90_TMA_LOAD_MULTICASTENS4_14ComposedLayoutINS4_7SwizzleILi1ELi4ELi3EEENS4_18smem_ptr_flag_bitsILi8EEENSU_INS5_IJNSA_ILi8EEESI_EEENS5_IJSI_SC_EEEEEEEvNS4_8identityES12_S1C_vS1D_EENS_8epilogue10collective6detail29Sm90TmaWarpSpecializedAdapterINS1G_15DefaultEpilogueISK_SL_SL_NS1F_6thread17LinearCombinationISK_Li1EffLNS1K_9ScaleType4KindE0ELNS_15FloatRoundStyleE2ESK_EENS1_15EpilogueDefaultEEEEEvvEEEEvNT_6ParamsE,(.L_x_204 - _ZN7cutlass13device_kernelINS_4gemm6kernel13GemmUniversalIN4cute5tupleIJiiiiEEENS1_10collective13CollectiveMmaINS1_37MainloopSm90TmaGmmaWarpSpecializedFP8ILi4ENS5_IJNS4_1CILi2EEESB_NSA_ILi1EEEEEENS1_35KernelTmaWarpSpecializedCooperativeEEENS5_IJNSA_ILi256EEENSA_ILi64EEENSA_ILi32EEEEEENS_12float_e5m2_tENS5_IJlSC_lEEESK_SL_NS4_8TiledMMAINS4_8MMA_AtomIJNS4_4SM904GMMA30MMA_64x64x32_F32E5M2E5M2_SS_TNILNSP_7ScaleInE1ELSR_1EEEEEENS4_6LayoutINS5_IJSB_SC_SC_EEENS5_IJSC_NSA_ILi0EEESW_EEEEENS5_IJNS4_10UnderscoreESZ_SZ_EEEEENS4_23SM90_TMA_LOAD_MULTICASTENS4_14ComposedLayoutINS4_7SwizzleILi1ELi4ELi3EEENS4_18smem_ptr_flag_bitsILi8EEENSU_INS5_IJNSA_ILi8EEESI_EEENS5_IJSI_SC_EEEEEEEvNS4_8identityES12_S1C_vS1D_EENS_8epilogue10collective6detail29Sm90TmaWarpSpecializedAdapterINS1G_15DefaultEpilogueISK_SL_SL_NS1F_6thread17LinearCombinationISK_Li1EffLNS1K_9ScaleType4KindE0ELNS_15FloatRoundStyleE2ESK_EENS1_15EpilogueDefaultEEEEEvvEEEEvNT_6ParamsE)
        .other          _ZN7cutlass13device_kernelINS_4gemm6kernel13GemmUniversalIN4cute5tupleIJiiiiEEENS1_10collective13CollectiveMmaINS1_37MainloopSm90TmaGmmaWarpSpecializedFP8ILi4ENS5_IJNS4_1CILi2EEESB_NSA_ILi1EEEEEENS1_35KernelTmaWarpSpecializedCooperativeEEENS5_IJNSA_ILi256EEENSA_ILi64EEENSA_ILi32EEEEEENS_12float_e5m2_tENS5_IJlSC_lEEESK_SL_NS4_8TiledMMAINS4_8MMA_AtomIJNS4_4SM904GMMA30MMA_64x64x32_F32E5M2E5M2_SS_TNILNSP_7ScaleInE1ELSR_1EEEEEENS4_6LayoutINS5_IJSB_SC_SC_EEENS5_IJSC_NSA_ILi0EEESW_EEEEENS5_IJNS4_10UnderscoreESZ_SZ_EEEEENS4_23SM90_TMA_LOAD_MULTICASTENS4_14ComposedLayoutINS4_7SwizzleILi1ELi4ELi3EEENS4_18smem_ptr_flag_bitsILi8EEENSU_INS5_IJNSA_ILi8EEESI_EEENS5_IJSI_SC_EEEEEEEvNS4_8identityES12_S1C_vS1D_EENS_8epilogue10collective6detail29Sm90TmaWarpSpecializedAdapterINS1G_15DefaultEpilogueISK_SL_SL_NS1F_6thread17LinearCombinationISK_Li1EffLNS1K_9ScaleType4KindE0ELNS_15FloatRoundStyleE2ESK_EENS1_15EpilogueDefaultEEEEEvvEEEEvNT_6ParamsE,@"STO_CUDA_ENTRY STV_DEFAULT"
_ZN7cutlass13device_kernelINS_4gemm6kernel13GemmUniversalIN4cute5tupleIJiiiiEEENS1_10collective13CollectiveMmaINS1_37MainloopSm90TmaGmmaWarpSpecializedFP8ILi4ENS5_IJNS4_1CILi2EEESB_NSA_ILi1EEEEEENS1_35KernelTmaWarpSpecializedCooperativeEEENS5_IJNSA_ILi256EEENSA_ILi64EEENSA_ILi32EEEEEENS_12float_e5m2_tENS5_IJlSC_lEEESK_SL_NS4_8TiledMMAINS4_8MMA_AtomIJNS4_4SM904GMMA30MMA_64x64x32_F32E5M2E5M2_SS_TNILNSP_7ScaleInE1ELSR_1EEEEEENS4_6LayoutINS5_IJSB_SC_SC_EEENS5_IJSC_NSA_ILi0EEESW_EEEEENS5_IJNS4_10UnderscoreESZ_SZ_EEEEENS4_23SM90_TMA_LOAD_MULTICASTENS4_14ComposedLayoutINS4_7SwizzleILi1ELi4ELi3EEENS4_18smem_ptr_flag_bitsILi8EEENSU_INS5_IJNSA_ILi8EEESI_EEENS5_IJSI_SC_EEEEEEEvNS4_8identityES12_S1C_vS1D_EENS_8epilogue10collective6detail29Sm90TmaWarpSpecializedAdapterINS1G_15DefaultEpilogueISK_SL_SL_NS1F_6thread17LinearCombinationISK_Li1EffLNS1K_9ScaleType4KindE0ELNS_15FloatRoundStyleE2ESK_EENS1_15EpilogueDefaultEEEEEvvEEEEvNT_6ParamsE:
[----:B------:R-:W-:Y:S01]  /*0000*/  LDC R1, c[0x0][0x28] ;  /* 0x00000a00ff017b82 */ /* 0x000fe20000000800 */
[----:B------:R-:W0:Y:S01]  /*0010*/  S2R R0, SR_TID.X ;  /* 0x0000000000007919 */ /* 0x000e220000002100 */
[----:B------:R-:W-:Y:S01]  /*0020*/  ELECT P0, URZ, PT ;  /* 0x00000000003f782f */ /* 0x000fe20003800000 */
[----:B------:R-:W-:Y:S01]  /*0030*/  BSSY B0, `(.L_x_0) ;  /* 0x000000f000007945 */ /* 0x000fe20003800000 */
[--C-:B0-----:R-:W-:Y:S02]  /*0040*/  SHF.R.U32.HI R2, RZ, 0x5, R0.reuse ;  /* 0x00000005ff027819 */ /* 0x101fe40000011600 */
[----:B------:R-:W-:-:S03]  /*0050*/  SHF.R.U32.HI R3, RZ, 0x7, R0 ;  /* 0x00000007ff037819 */ /* 0x000fc60000011600 */
[----:B------:R-:W0:Y:S04]  /*0060*/  SHFL.IDX PT, R7, R2, RZ, 0x1f ;  /* 0x00001fff02077589 */ /* 0x000e2800000e0000 */
[----:B------:R-:W1:Y:S01]  /*0070*/  SHFL.IDX PT, R3, R3, RZ, 0x1f ;  /* 0x00001fff03037589 */ /* 0x000e6200000e0000 */
[----:B0-----:R-:W-:-:S13]  /*0080*/  ISETP.NE.OR P0, PT, R7, RZ, !P0 ;  /* 0x000000ff0700720c */ /* 0x001fda0004705670 */
[----:B-1----:R-:W-:Y:S05]  /*0090*/  @P0 BRA `(.L_x_1) ;  /* 0x0000000000200947 */ /* 0x002fea0003800000 */
[----:B------:R-:W-:Y:S02]  /*00a0*/  ULDC.64 UR4, c[0x0][0x198] ;  /* 0x0000660000047ab9 */ /* 0x000fe40000000a00 */
[----:B------:R-:W-:Y:S02]  /*00b0*/  UIADD3 UR6, UP0, UR4, 0xf0, URZ ;  /* 0x000000f004067890 */ /* 0x000fe4000ff1e03f */
[----:B------:R-:W-:Y:S02]  /*00c0*/  UIADD3 UR4, UP1, UR4, 0x1f0, URZ ;  /* 0x000001f004047890 */ /* 0x000fe4000ff3e03f */
[----:B------:R-:W-:Y:S02]  /*00d0*/  UIADD3.X UR7, URZ, UR5, URZ, UP0, !UPT ;  /* 0x000000053f077290 */ /* 0x000fe400087fe43f */
[----:B------:R-:W-:-:S07]  /*00e0*/  UIADD3.X UR5, URZ, UR5, URZ, UP1, !UPT ;  /* 0x000000053f057290 */ /* 0x000fce0008ffe43f */
[----:B------:R0:W-:Y:S02]  /*00f0*/  UTMACCTL.PF [UR6] ;  /* 0x00000000060079b9 */ /* 0x0001e40008040000 */
[----:B------:R0:W-:Y:S02]  /*0100*/  UTMACCTL.PF [UR4] ;  /* 0x00000000040079b9 */ /* 0x0001e40008040000 */
[----:B0-----:R-:W-:Y:S01]  /*0110*/  NOP ;  /* 0x0000000000007918 */ /* 0x001fe20000000000 */
.L_x_1:
[----:B------:R-:W-:Y:S05]  /*0120*/  BSYNC B0 ;  /* 0x0000000000007941 */ /* 0x000fea0003800000 */
.L_x_0:
[----:B------:R-:W0:Y:S02]  /*0130*/  SHFL.IDX PT, R4, R2, RZ, 0x1f ;  /* 0x00001fff02047589 */ /* 0x000e2400000e0000 */
[----:B0-----:R-:W-:-:S13]  /*0140*/  ISETP.NE.AND P0, PT, R4, RZ, PT ;  /* 0x000000ff0400720c */ /* 0x001fda0003f05270 */
[----:B------:R-:W-:Y:S05]  /*0150*/  @P0 BRA `(.L_x_2) ;  /* 0x0000000000580947 */ /* 0x000fea0003800000 */
[----:B------:R-:W0:Y:S01]  /*0160*/  S2UR UR8, SR_CgaCtaId ;  /* 0x00000000000879c3 */ /* 0x000e220000008800 */
[----:B------:R-:W-:Y:S01]  /*0170*/  UMOV UR4, 0x400 ;  /* 0x0000040000047882 */ /* 0x000fe20000000000 */
[----:B------:R-:W-:Y:S01]  /*0180*/  UMOV UR5, 0x1 ;  /* 0x0000000100057882 */ /* 0x000fe20000000000 */
[----:B------:R-:W-:Y:S01]  /*0190*/  UMOV UR6, 0x6 ;  /* 0x0000000600067882 */ /* 0x000fe20000000000 */
[----:B------:R-:W-:Y:S01]  /*01a0*/  ELECT P0, URZ, PT ;  /* 0x00000000003f782f */ /* 0x000fe20003800000 */
[----:B------:R-:W-:-:S04]  /*01b0*/  UIADD3 UR6, -UR6, 0x100000, URZ ;  /* 0x0010000006067890 */ /* 0x000fc8000fffe13f */
[----:B------:R-:W-:Y:S02]  /*01c0*/  USHF.L.U32 UR7, UR6, 0xb, URZ ;  /* 0x0000000b06077899 */ /* 0x000fe4000800063f */
[----:B------:R-:W-:Y:S02]  /*01d0*/  USHF.L.U32 UR6, UR6, 0x1, URZ ;  /* 0x0000000106067899 */ /* 0x000fe4000800063f */
[----:B0-----:R-:W-:Y:S02]  /*01e0*/  ULEA UR8, UR8, UR4, 0x18 ;  /* 0x0000000408087291 */ /* 0x001fe4000f8ec03f */
[----:B------:R-:W-:-:S04]  /*01f0*/  UIADD3 UR4, -UR5, 0x100000, URZ ;  /* 0x0010000005047890 */ /* 0x000fc8000fffe13f */
[----:B------:R-:W-:Y:S02]  /*0200*/  USHF.L.U32 UR5, UR4, 0xb, URZ ;  /* 0x0000000b04057899 */ /* 0x000fe4000800063f */
[----:B------:R-:W-:Y:S01]  /*0210*/  USHF.L.U32 UR4, UR4, 0x1, URZ ;  /* 0x0000000104047899 */ /* 0x000fe2000800063f */
[----:B------:R-:W0:Y:S11]  /*0220*/  FENCE.VIEW.ASYNC.S ;  /* 0x00000000000073c6 */ /* 0x000e360000000000 */
[----:B0-----:R0:W1:Y:S01]  /*0230*/  SYNCS.EXCH.64 URZ, [UR8], UR4 ;  /* 0x00000004083f75b2 */ /* 0x0010620008000100 */
[----:B------:R0:W2:Y:S01]  /*0240*/  SYNCS.EXCH.64 URZ, [UR8+0x20], UR6 ;  /* 0x00002006083f75b2 */ /* 0x0000a20008000100 */
[----:B------:R0:W3:Y:S01]  /*0250*/  SYNCS.EXCH.64 URZ, [UR8+0x8], UR4 ;  /* 0x00000804083f75b2 */ /* 0x0000e20008000100 */
[----:B------:R0:W4:Y:S01]  /*0260*/  SYNCS.EXCH.64 URZ, [UR8+0x28], UR6 ;  /* 0x00002806083f75b2 */ /* 0x0001220008000100 */
[----:B------:R0:W0:Y:S01]  /*0270*/  SYNCS.EXCH.64 URZ, [UR8+0x10], UR4 ;  /* 0x00001004083f75b2 */ /* 0x0000220008000100 */
[----:B------:R0:W0:Y:S01]  /*0280*/  SYNCS.EXCH.64 URZ, [UR8+0x30], UR6 ;  /* 0x00003006083f75b2 */ /* 0x0000220008000100 */
[----:B------:R0:W0:Y:S01]  /*0290*/  SYNCS.EXCH.64 URZ, [UR8+0x18], UR4 ;  /* 0x00001804083f75b2 */ /* 0x0000220008000100 */
[----:B------:R0:W0:Y:S01]  /*02a0*/  SYNCS.EXCH.64 URZ, [UR8+0x38], UR6 ;  /* 0x00003806083f75b2 */ /* 0x0000220008000100 */
[----:B------:R-:W-:Y:S01]  /*02b0*/  NOP ;  /* 0x0000000000007918 */ /* 0x000fe20000000000 */
.L_x_2:
[----:B------:R-:W-:Y:S01]  /*02c0*/  SHF.R.S32.HI R5, RZ, 0x1f, R0 ;  /* 0x0000001fff057819 */ /* 0x000fe20000011400 */
[----:B------:R-:W5:Y:S01]  /*02d0*/  SHFL.IDX PT, R2, R2, RZ, 0x1f ;  /* 0x00001fff02027589 */ /* 0x000f6200000e0000 */
[----:B0-----:R-:W0:Y:S01]  /*02e0*/  S2UR UR8, SR_CTAID.X ;  /* 0x00000000000879c3 */ /* 0x001e220000002500 */
[----:B------:R-:W-:Y:S02]  /*02f0*/  ELECT P0, URZ, PT ;  /* 0x00000000003f782f */ /* 0x000fe40003800000 */
[----:B------:R-:W-:Y:S01]  /*0300*/  LEA.HI R5, R5, R0, RZ, 0x7 ;  /* 0x0000000005057211 */ /* 0x000fe200078f38ff */
[----:B------:R-:W1:Y:S01]  /*0310*/  S2R R8, SR_CTAID.Y ;  /* 0x0000000000087919 */ /* 0x000e620000002600 */
[----:B------:R-:W-:Y:S01]  /*0320*/  SHF.R.S32.HI R11, RZ, 0x1f, R4 ;  /* 0x0000001fff0b7819 */ /* 0x000fe20000011404 */
[----:B------:R-:W-:Y:S01]  /*0330*/  ULDC UR4, c[0x0][0x150] ;  /* 0x0000540000047ab9 */ /* 0x000fe20000000800 */
[----:B------:R-:W-:Y:S01]  /*0340*/  LOP3.LUT R5, R5, 0xffffff80, RZ, 0xc0, !PT ;  /* 0xffffff8005057812 */ /* 0x000fe200078ec0ff */
[----:B------:R-:W-:Y:S01]  /*0350*/  VIADD R16, R3, 0xffffffff ;  /* 0xffffffff03107836 */ /* 0x000fe20000000000 */
[----:B------:R-:W-:Y:S01]  /*0360*/  LEA.HI R11, R11, R4, RZ, 0x2 ;  /* 0x000000040b0b7211 */ /* 0x000fe200078f10ff */
[----:B------:R-:W2:Y:S01]  /*0370*/  LDC R12, c[0x0][0x144] ;  /* 0x00005100ff0c7b82 */ /* 0x000ea20000000800 */
[----:B------:R-:W-:Y:S01]  /*0380*/  NOP ;  /* 0x0000000000007918 */ /* 0x000fe20000000000 */
[----:B------:R-:W-:Y:S01]  /*0390*/  IMAD.IADD R6, R0, 0x1, -R5 ;  /* 0x0000000100067824 */ /* 0x000fe200078e0a05 */
[----:B------:R-:W-:Y:S01]  /*03a0*/  LOP3.LUT R11, R11, 0x3ffffffc, RZ, 0xc0, !PT ;  /* 0x3ffffffc0b0b7812 */ /* 0x000fe200078ec0ff */
[----:B------:R-:W-:Y:S01]  /*03b0*/  NOP ;  /* 0x0000000000007918 */ /* 0x000fe20000000000 */
[----:B------:R-:W-:-:S02]  /*03c0*/  ISETP.NE.AND P4, PT, R3, RZ, PT ;  /* 0x000000ff0300720c */ /* 0x000fc40003f85270 */
[----:B------:R-:W-:Y:S01]  /*03d0*/  SHF.R.S32.HI R5, RZ, 0x1f, R6 ;  /* 0x0000001fff057819 */ /* 0x000fe20000011406 */
[----:B------:R-:W-:Y:S01]  /*03e0*/  IMAD.IADD R4, R4, 0x1, -R11 ;  /* 0x0000000104047824 */ /* 0x000fe200078e0a0b */
[----:B------:R-:W3:Y:S01]  /*03f0*/  LDC R14, c[0x0][0x140] ;  /* 0x00005000ff0e7b82 */ /* 0x000ee20000000800 */
[----:B------:R-:W-:Y:S02]  /*0400*/  ISETP.GE.U32.AND P6, PT, R16, 0x2, PT ;  /* 0x000000021000780c */ /* 0x000fe40003fc6070 */
[----:B------:R-:W-:Y:S02]  /*0410*/  LEA.HI R5, R5, R6, RZ, 0x3 ;  /* 0x0000000605057211 */ /* 0x000fe400078f18ff */
[----:B-----5:R-:W-:Y:S02]  /*0420*/  ISETP.NE.OR P0, PT, R2, RZ, !P0 ;  /* 0x000000ff0200720c */ /* 0x020fe40004705670 */
[--C-:B------:R-:W-:Y:S01]  /*0430*/  SHF.R.S32.HI R2, RZ, 0x3, R5.reuse ;  /* 0x00000003ff027819 */ /* 0x100fe20000011405 */
[----:B------:R-:W5:Y:S01]  /*0440*/  LDC R13, c[0x0][0x148] ;  /* 0x00005200ff0d7b82 */ /* 0x000f620000000800 */
[----:B------:R-:W-:-:S02]  /*0450*/  SHF.R.S32.HI R5, RZ, 0x1f, R5 ;  /* 0x0000001fff057819 */ /* 0x000fc40000011405 */
[----:B0-----:R-:W-:Y:S02]  /*0460*/  I2FP.F32.U32 R10, UR8 ;  /* 0x00000008000a7c45 */ /* 0x001fe40008201000 */
[----:B------:R-:W-:-:S03]  /*0470*/  LEA.HI R5, R5, R2, RZ, 0x2 ;  /* 0x0000000205057211 */ /* 0x000fc600078f10ff */
[----:B------:R-:W-:Y:S01]  /*0480*/  FMUL R10, R10, UR4 ;  /* 0x000000040a0a7c20 */ /* 0x000fe20008400000 */
[----:B------:R-:W-:Y:S01]  /*0490*/  LOP3.LUT R5, R5, 0xfffffffc, RZ, 0xc0, !PT ;  /* 0xfffffffc05057812 */ /* 0x000fe200078ec0ff */
[----:B------:R-:W-:Y:S01]  /*04a0*/  VOTEU.ALL UP0, P0 ;  /* 0x00000000003f7886 */ /* 0x000fe20000000000 */
[----:B-1----:R-:W-:Y:S01]  /*04b0*/  I2FP.F32.U32 R11, R8 ;  /* 0x00000008000b7245 */ /* 0x002fe20000201000 */
[----:B------:R-:W-:Y:S01]  /*04c0*/  ULDC UR4, c[0x0][0x154] ;  /* 0x0000550000047ab9 */ /* 0x000fe20000000800 */
[----:B------:R-:W-:Y:S01]  /*04d0*/  VOTEU.ALL UP1, P0 ;  /* 0x00000000003f7886 */ /* 0x000fe20000020000 */
[----:B------:R-:W0:Y:S01]  /*04e0*/  F2I.U32.TRUNC.NTZ R10, R10 ;  /* 0x0000000a000a7305 */ /* 0x000e22000020f000 */
[----:B------:R-:W-:Y:S01]  /*04f0*/  IMAD.IADD R5, R2, 0x1, -R5 ;  /* 0x0000000102057824 */ /* 0x000fe200078e0a05 */
[----:B------:R-:W1:Y:S01]  /*0500*/  @!UP0 S2UR UR7, SR_CgaCtaId ;  /* 0x00000000000789c3 */ /* 0x000e620000008800 */
[----:B------:R-:W-:Y:S01]  /*0510*/  @!UP0 UMOV UR6, 0x400 ;  /* 0x0000040000068882 */ /* 0x000fe20000000000 */
[----:B---3--:R-:W-:Y:S01]  /*0520*/  ISETP.EQ.U32.AND P2, PT, R14, 0x1, PT ;  /* 0x000000010e00780c */ /* 0x008fe20003f42070 */
[----:B------:R-:W-:-:S05]  /*0530*/  IMAD R5, R4, 0x4, R5 ;  /* 0x0000000404057824 */ /* 0x000fca00078e0205 */
[----:B------:R-:W-:-:S04]  /*0540*/  LEA.HI R2, R5, R5, RZ, 0x1 ;  /* 0x0000000505027211 */ /* 0x000fc800078f08ff */
[----:B------:R-:W-:Y:S01]  /*0550*/  LOP3.LUT R4, R2, 0xfffffffe, RZ, 0xc0, !PT ;  /* 0xfffffffe02047812 */ /* 0x000fe200078ec0ff */
[----:B0-----:R-:W-:Y:S02]  /*0560*/  IMAD.MOV R15, RZ, RZ, -R10 ;  /* 0x000000ffff0f7224 */ /* 0x001fe400078e0a0a */
[----:B------:R-:W-:Y:S01]  /*0570*/  FMUL R10, R11, UR4 ;  /* 0x000000040b0a7c20 */ /* 0x000fe20008400000 */
[----:B------:R-:W-:Y:S01]  /*0580*/  SHF.R.S32.HI R2, RZ, 0x1f, R7 ;  /* 0x0000001fff027819 */ /* 0x000fe20000011407 */
[----:B------:R-:W-:Y:S01]  /*0590*/  UMOV UR4, 0x20 ;  /* 0x0000002000047882 */ /* 0x000fe20000000000 */
[----:B--2---:R-:W-:Y:S01]  /*05a0*/  IMAD R12, R12, R15, UR8 ;  /* 0x000000080c0c7e24 */ /* 0x004fe2000f8e020f */
[----:B------:R-:W-:-:S04]  /*05b0*/  @!UP0 UIADD3 UR4, -UR4, 0x100000, URZ ;  /* 0x0010000004048890 */ /* 0x000fc8000fffe13f */
[----:B------:R-:W-:Y:S02]  /*05c0*/  @!UP0 USHF.L.U32 UR5, UR4, 0xb, URZ ;  /* 0x0000000b04058899 */ /* 0x000fe4000800063f */
[----:B------:R-:W-:Y:S01]  /*05d0*/  @!UP0 USHF.L.U32 UR4, UR4, 0x1, URZ ;  /* 0x0000000104048899 */ /* 0x000fe2000800063f */
[C---:B------:R-:W-:Y:S01]  /*05e0*/  IMAD.IADD R11, R5.reuse, 0x1, -R4 ;  /* 0x00000001050b7824 */ /* 0x040fe200078e0a04 */
[----:B------:R-:W0:Y:S01]  /*05f0*/  F2I.U32.TRUNC.NTZ R10, R10 ;  /* 0x0000000a000a7305 */ /* 0x000e22000020f000 */
[----:B------:R-:W-:Y:S01]  /*0600*/  LEA.HI R2, R2, R7, RZ, 0x2 ;  /* 0x0000000702027211 */ /* 0x000fe200078f10ff */
[----:B------:R-:W-:Y:S02]  /*0610*/  IMAD.SHL.U32 R4, R5, 0x4, RZ ;  /* 0x0000000405047824 */ /* 0x000fe400078e00ff */
[----:B------:R-:W-:Y:S01]  /*0620*/  ISETP.NE.AND P3, PT, R11, R12, PT ;  /* 0x0000000c0b00720c */ /* 0x000fe20003f65270 */
[----:B-1----:R-:W-:Y:S01]  /*0630*/  @!UP0 ULEA UR6, UR7, UR6, 0x18 ;  /* 0x0000000607068291 */ /* 0x002fe2000f8ec03f */
[----:B------:R-:W-:Y:S01]  /*0640*/  LOP3.LUT R2, R2, 0xfffffffc, RZ, 0xc0, !PT ;  /* 0xfffffffc02027812 */ /* 0x000fe200078ec0ff */
[----:B------:R-:W-:Y:S01]  /*0650*/  VOTEU.ALL UP0, P0 ;  /* 0x00000000003f7886 */ /* 0x000fe20000000000 */
[----:B------:R-:W-:-:S02]  /*0660*/  LOP3.LUT R5, R5, 0xc, R4, 0x78, !PT ;  /* 0x0000000c05057812 */ /* 0x000fc400078e7804 */
[----:B------:R-:W-:Y:S01]  /*0670*/  LOP3.LUT P0, RZ, R6, 0x7, RZ, 0xc0, !PT ;  /* 0x0000000706ff7812 */ /* 0x000fe2000780c0ff */
[----:B------:R-:W-:Y:S02]  /*0680*/  IMAD.IADD R7, R7, 0x1, -R2 ;  /* 0x0000000107077824 */ /* 0x000fe400078e0a02 */
[----:B------:R-:W-:Y:S01]  /*0690*/  IMAD.MOV.U32 R6, RZ, RZ, 0x1 ;  /* 0x00000001ff067424 */ /* 0x000fe200078e00ff */
[----:B------:R-:W-:Y:S01]  /*06a0*/  ISETP.LT.U32.AND P0, PT, R5, 0x4, !P0 ;  /* 0x000000040500780c */ /* 0x000fe20004701070 */
[----:B0-----:R-:W-:Y:S01]  /*06b0*/  IMAD.MOV R20, RZ, RZ, -R10 ;  /* 0x000000ffff147224 */ /* 0x001fe200078e0a0a */
[----:B------:R-:W-:Y:S01]  /*06c0*/  ISETP.NE.AND P1, PT, R7, 0x3, PT ;  /* 0x000000030700780c */ /* 0x000fe20003f25270 */
[----:B------:R-:W0:Y:S02]  /*06d0*/  FENCE.VIEW.ASYNC.S ;  /* 0x00000000000073c6 */ /* 0x000e240000000000 */
[----:B0-----:R0:W1:Y:S01]  /*06e0*/  @!UP0 SYNCS.EXCH.64 URZ, [UR6+0x50], UR4 ;  /* 0x00005004063f85b2 */ /* 0x0010620008000100 */
[----:B------:R-:W-:Y:S01]  /*06f0*/  @P3 LEA.HI R2, R5, R5, RZ, 0x1 ;  /* 0x0000000505023211 */ /* 0x000fe200078f08ff */
[----:B-----5:R-:W-:Y:S01]  /*0700*/  IMAD R11, R13, R20, R8 ;  /* 0x000000140d0b7224 */ /* 0x020fe200078e0208 */
[----:B------:R-:W-:-:S02]  /*0710*/  ISETP.EQ.OR P1, PT, R7, RZ, !P1 ;  /* 0x000000ff0700720c */ /* 0x000fc40004f22670 */
[----:B------:R-:W-:Y:S02]  /*0720*/  @P3 SHF.R.S32.HI R2, RZ, 0x1, R2 ;  /* 0x00000001ff023819 */ /* 0x000fe40000011402 */
[----:B------:R-:W-:Y:S02]  /*0730*/  ISETP.EQ.AND P1, PT, R3, RZ, P1 ;  /* 0x000000ff0300720c */ /* 0x000fe40000f22270 */
[----:B------:R-:W-:Y:S02]  /*0740*/  @P3 ISETP.NE.AND P5, PT, R2, R11, PT ;  /* 0x0000000b0200320c */ /* 0x000fe40003fa5270 */
[----:B------:R-:W-:Y:S02]  /*0750*/  SEL R3, RZ, 0x1, !P0 ;  /* 0x00000001ff037807 */ /* 0x000fe40004000000 */
[----:B------:R-:W-:Y:S02]  /*0760*/  @P3 SEL R6, RZ, 0x1, P5 ;  /* 0x00000001ff063807 */ /* 0x000fe40002800000 */
[----:B------:R-:W-:Y:S01]  /*0770*/  SEL R4, RZ, 0x1, !P1 ;  /* 0x00000001ff047807 */ /* 0x000fe20004800000 */
[----:B------:R0:W2:Y:S01]  /*0780*/  @!UP1 SYNCS.EXCH.64 URZ, [UR6+0x58], UR4 ;  /* 0x00005804063f95b2 */ /* 0x0000a20008000100 */
[----:B------:R-:W-:Y:S01]  /*0790*/  LOP3.LUT R6, R6, R3, RZ, 0xc0, !PT ;  /* 0x0000000306067212 */ /* 0x000fe200078ec0ff */
[----:B------:R-:W-:Y:S01]  /*07a0*/  NOP ;  /* 0x0000000000007918 */ /* 0x000fe20000000000 */
[----:B------:R-:W-:Y:S01]  /*07b0*/  SEL R4, R4, 0x2, P6 ;  /* 0x0000000204047807 */ /* 0x000fe20003000000 */
[----:B------:R-:W-:Y:S06]  /*07c0*/  @!P2 BRA `(.L_x_3) ;  /* 0x000000000008a947 */ /* 0x000fec0003800000 */
[----:B-12-4-:R-:W-:Y:S01]  /*07d0*/  UCGABAR_ARV ;  /* 0x00000000000079c7 */ /* 0x016fe20008000000 */
[----:B------:R-:W-:Y:S05]  /*07e0*/  BRA `(.L_x_4) ;  /* 0x0000000000047947 */ /* 0x000fea0003800000 */
.L_x_3:
[----:B-12-4-:R-:W-:Y:S01]  /*07f0*/  NOP ;  /* 0x0000000000007918 */ /* 0x016fe20000000000 */
.L_x_4:
[----:B------:R-:W1:Y:S01]  /*0800*/  LDC R2, c[0x0][0x65c] ;  /* 0x00019700ff027b82 */ /* 0x000e620000000800 */
[----:B------:R-:W-:Y:S01]  /*0810*/  IMAD.MOV.U32 R3, RZ, RZ, RZ ;  /* 0x000000ffff037224 */ /* 0x000fe200078e00ff */
[----:B-1----:R-:W-:Y:S01]  /*0820*/  ISETP.NE.AND P3, PT, R2, 0x1, PT ;  /* 0x000000010200780c */ /* 0x002fe20003f65270 */
[----:B------:R-:W-:-:S12]  /*0830*/  IMAD.U32 R2, RZ, RZ, UR8 ;  /* 0x00000008ff027e24 */ /* 0x000fd8000f8e00ff */
[----:B------:R-:W1:Y:S01]  /*0840*/  @P3 LDC R15, c[0x0][0x10] ;  /* 0x00000400ff0f3b82 */ /* 0x000e620000000800 */
[----:B------:R-:W-:Y:S02]  /*0850*/  @P3 IMAD.MOV.U32 R9, RZ, RZ, RZ ;  /* 0x000000ffff093224 */ /* 0x000fe400078e00ff */
[----:B------:R-:W-:-:S05]  /*0860*/  @P3 IMAD.MOV.U32 R17, RZ, RZ, RZ ;  /* 0x000000ffff113224 */ /* 0x000fca00078e00ff */
[----:B------:R-:W2:Y:S01]  /*0870*/  @!P3 LDC R11, c[0x0][0xc] ;  /* 0x00000300ff0bbb82 */ /* 0x000ea20000000800 */
[----:B-1----:R-:W-:-:S04]  /*0880*/  @P3 IMAD.WIDE.U32 R14, R15, UR8, R8 ;  /* 0x000000080f0e3c25 */ /* 0x002fc8000f8e0008 */
[----:B--2---:R-:W-:-:S04]  /*0890*/  @!P3 IMAD.WIDE.U32 R10, R8, R11, R2 ;  /* 0x0000000b080ab225 */ /* 0x004fc800078e0002 */
[----:B------:R-:W-:Y:S02]  /*08a0*/  @P3 IMAD.MOV.U32 R2, RZ, RZ, R14 ;  /* 0x000000ffff023224 */ /* 0x000fe400078e000e */
[----:B------:R-:W-:Y:S02]  /*08b0*/  @P3 IMAD.IADD R3, R15, 0x1, R17 ;  /* 0x000000010f033824 */ /* 0x000fe400078e0211 */
[----:B------:R-:W-:Y:S02]  /*08c0*/  @!P3 IMAD.MOV.U32 R2, RZ, RZ, R10 ;  /* 0x000000ffff02b224 */ /* 0x000fe400078e000a */
[----:B------:R-:W-:Y:S01]  /*08d0*/  @!P3 IMAD.MOV.U32 R3, RZ, RZ, R11 ;  /* 0x000000ffff03b224 */ /* 0x000fe200078e000b */
[----:B------:R-:W-:Y:S06]  /*08e0*/  @!P2 BRA `(.L_x_5) ;  /* 0x00000000000ca947 */ /* 0x000fec0003800000 */
[----:B------:R-:W-:Y:S01]  /*08f0*/  UCGABAR_WAIT ;  /* 0x0000000000007dc7 */ /* 0x000fe20008000000 */
[----:B------:R-:W-:Y:S01]  /*0900*/  CCTL.IVALL ;  /* 0x00000000ff00798f */ /* 0x000fe20002000000 */
[----:B------:R-:W-:Y:S05]  /*0910*/  BRA `(.L_x_6) ;  /* 0x0000000000047947 */ /* 0x000fea0003800000 */
.L_x_5:
[----:B------:R-:W-:Y:S06]  /*0920*/  BAR.SYNC.DEFER_BLOCKING 0x0 ;  /* 0x0000000000007b1d */ /* 0x000fec0000010000 */
.L_x_6:
[----:B------:R-:W-:Y:S05]  /*0930*/  @!P4 BRA `(.L_x_7) ;  /* 0x000000740094c947 */ /* 0x000fea0003800000 */
[----:B------:R-:W-:-:S13]  /*0940*/  ISETP.GT.U32.AND P0, PT, R16, 0x1, PT ;  /* 0x000000011000780c */ /* 0x000fda0003f04070 */
[----:B0-----:R-:W-:Y:S05]  /*0950*/  @P0 EXIT ;  /* 0x000000000000094d */ /* 0x001fea0003800000 */
[----:B------:R-:W-:Y:S01]  /*0960*/  ULDC.64 UR4, c[0x0][0x650] ;  /* 0x0001940000047ab9 */ /* 0x000fe20000000a00 */
[----:B------:R-:W-:Y:S01]  /*0970*/  PRMT R14, RZ, 0x7610, R14 ;  /* 0x00007610ff0e7816 */ /* 0x000fe2000000000e */
[----:B------:R-:W-:Y:S01]  /*0980*/  IMAD.MOV.U32 R11, RZ, RZ, -0x1 ;  /* 0xffffffffff0b7424 */ /* 0x000fe200078e00ff */
[----:B------:R-:W-:Y:S01]  /*0990*/  ISETP.GE.U32.AND P0, PT, R2, UR4, PT ;  /* 0x0000000402007c0c */ /* 0x000fe2000bf06070 */
[----:B------:R-:W-:Y:S02]  /*09a0*/  IMAD.MOV.U32 R10, RZ, RZ, -0x1 ;  /* 0xffffffffff0a7424 */ /* 0x000fe400078e00ff */
[----:B------:R-:W-:Y:S01]  /*09b0*/  IMAD.MOV.U32 R7, RZ, RZ, -0x1 ;  /* 0xffffffffff077424 */ /* 0x000fe200078e00ff */
[----:B------:R-:W-:-:S13]  /*09c0*/  ISETP.GE.U32.AND.EX P0, PT, R3, UR5, PT, P0 ;  /* 0x0000000503007c0c */ /* 0x000fda000bf06100 */
[----:B------:R-:W-:Y:S05]  /*09d0*/  @P0 BRA `(.L_x_8) ;  /* 0x0000000400280947 */ /* 0x000fea0003800000 */
[----:B------:R-:W0:Y:S01]  /*09e0*/  LDC.64 R22, c[0x0][0x628] ;  /* 0x00018a00ff167b82 */ /* 0x000e220000000a00 */
[----:B------:R-:W-:Y:S02]  /*09f0*/  IMAD.MOV.U32 R10, RZ, RZ, R2 ;  /* 0x000000ffff0a7224 */ /* 0x000fe400078e0002 */
[----:B------:R-:W-:-:S05]  /*0a00*/  IMAD.MOV.U32 R11, RZ, RZ, R3 ;  /* 0x000000ffff0b7224 */ /* 0x000fca00078e0003 */
[----:B------:R-:W1:Y:S08]  /*0a10*/  LDC R18, c[0x0][0x630] ;  /* 0x00018c00ff127b82 */ /* 0x000e700000000800 */
[----:B------:R-:W2:Y:S01]  /*0a20*/  LDC.64 R24, c[0x0][0x620] ;  /* 0x00018800ff187b82 */ /* 0x000ea20000000a00 */
[----:B0-----:R-:W-:-:S04]  /*0a30*/  ISETP.NE.U32.AND P0, PT, R22, RZ, PT ;  /* 0x000000ff1600720c */ /* 0x001fc80003f05070 */
[----:B------:R-:W-:-:S13]  /*0a40*/  ISETP.NE.AND.EX P0, PT, R23, RZ, PT, P0 ;  /* 0x000000ff1700720c */ /* 0x000fda0003f05300 */
[----:B-12---:R-:W-:Y:S05]  /*0a50*/  @!P0 BRA `(.L_x_9) ;  /* 0x0000000000288947 */ /* 0x006fea0003800000 */
[----:B------:R-:W0:Y:S02]  /*0a60*/  LDC R7, c[0x0][0x634] ;  /* 0x00018d00ff077b82 */ /* 0x000e240000000800 */
[----:B0-----:R-:W-:-:S05]  /*0a70*/  IADD3 R7, P0, R2, R7, RZ ;  /* 0x0000000702077210 */ /* 0x001fca0007f1e0ff */
[----:B------:R-:W-:-:S04]  /*0a80*/  IMAD.X R19, RZ, RZ, R3, P0 ;  /* 0x000000ffff137224 */ /* 0x000fc800000e0603 */
[----:B------:R-:W-:-:S04]  /*0a90*/  IMAD.WIDE.U32 R10, R19, R22, RZ ;  /* 0x00000016130a7225 */ /* 0x000fc800078e00ff */
[----:B------:R-:W-:-:S04]  /*0aa0*/  IMAD.WIDE.U32 R14, P0, R7, R23, R10 ;  /* 0x00000017070e7225 */ /* 0x000fc8000780000a */
[----:B------:R-:W-:-:S04]  /*0ab0*/  IMAD.WIDE.U32 R10, R7, R22, RZ ;  /* 0x00000016070a7225 */ /* 0x000fc800078e00ff */
[----:B------:R-:W-:Y:S01]  /*0ac0*/  IMAD.X R17, RZ, RZ, RZ, P0 ;  /* 0x000000ffff117224 */ /* 0x000fe200000e06ff */
[----:B------:R-:W-:Y:S01]  /*0ad0*/  IADD3 RZ, P0, R11, R14, RZ ;  /* 0x0000000e0bff7210 */ /* 0x000fe20007f1e0ff */
[----:B------:R-:W-:-:S04]  /*0ae0*/  IMAD.MOV.U32 R16, RZ, RZ, R15 ;  /* 0x000000ffff107224 */ /* 0x000fc800078e000f */
[----:B------:R-:W-:-:S08]  /*0af0*/  IMAD.WIDE.U32.X R10, R19, R23, R16, P0 ;  /* 0x00000017130a7225 */ /* 0x000fd000000e0410 */
.L_x_9:
[----:B------:R-:W0:Y:S01]  /*0b00*/  LDC.64 R26, c[0x0][0x640] ;  /* 0x00019000ff1a7b82 */ /* 0x000e220000000a00 */
[--C-:B------:R-:W-:Y:S01]  /*0b10*/  SHF.R.U64 R28, R10, R18, R11.reuse ;  /* 0x000000120a1c7219 */ /* 0x100fe2000000120b */
[----:B------:R-:W-:Y:S01]  /*0b20*/  IMAD R29, R13, R20, R8 ;  /* 0x000000140d1d7224 */ /* 0x000fe200078e0208 */
[----:B------:R-:W-:Y:S01]  /*0b30*/  SHF.R.U32.HI R7, RZ, R18, R11 ;  /* 0x00000012ff077219 */ /* 0x000fe2000001160b */
[----:B------:R-:W-:Y:S01]  /*0b40*/  IMAD.MOV.U32 R23, RZ, RZ, 0x1 ;  /* 0x00000001ff177424 */ /* 0x000fe200078e00ff */
[----:B------:R-:W-:-:S03]  /*0b50*/  IADD3 R9, P0, RZ, -R28, RZ ;  /* 0x8000001cff097210 */ /* 0x000fc60007f1e0ff */
[----:B------:R-:W1:Y:S02]  /*0b60*/  LDC R16, c[0x0][0x618] ;  /* 0x00018600ff107b82 */ /* 0x000e640000000800 */
[----:B------:R-:W-:Y:S02]  /*0b70*/  IMAD.X R7, RZ, RZ, ~R7, P0 ;  /* 0x000000ffff077224 */ /* 0x000fe400000e0e07 */
[----:B------:R-:W-:-:S04]  /*0b80*/  IMAD.WIDE.U32 R10, R9, R24, R2 ;  /* 0x00000018090a7225 */ /* 0x000fc800078e0002 */
[----:B------:R-:W2:Y:S01]  /*0b90*/  LDC R15, c[0x0][0x608] ;  /* 0x00018200ff0f7b82 */ /* 0x000ea20000000800 */
[----:B------:R-:W-:-:S04]  /*0ba0*/  IMAD R14, R7, R24, RZ ;  /* 0x00000018070e7224 */ /* 0x000fc800078e02ff */
[----:B------:R-:W-:-:S03]  /*0bb0*/  IMAD R7, R9, R25, R14 ;  /* 0x0000001909077224 */ /* 0x000fc600078e020e */
[----:B------:R-:W3:Y:S01]  /*0bc0*/  LDC R22, c[0x0][0x658] ;  /* 0x00019600ff167b82 */ /* 0x000ee20000000800 */
[----:B------:R-:W-:Y:S01]  /*0bd0*/  IMAD.IADD R7, R11, 0x1, R7 ;  /* 0x000000010b077824 */ /* 0x000fe200078e0207 */
[----:B0-----:R-:W-:-:S04]  /*0be0*/  ISETP.NE.U32.AND P0, PT, R26, RZ, PT ;  /* 0x000000ff1a00720c */ /* 0x001fc80003f05070 */
[----:B------:R-:W-:Y:S02]  /*0bf0*/  ISETP.NE.AND.EX P0, PT, R27, RZ, PT, P0 ;  /* 0x000000ff1b00720c */ /* 0x000fe40003f05300 */
[----:B------:R-:W0:Y:S01]  /*0c00*/  LDC R18, c[0x0][0x600] ;  /* 0x00018000ff127b82 */ /* 0x000e220000000800 */
[-CC-:B-1----:R-:W-:Y:S02]  /*0c10*/  SHF.R.U64 R19, R10, R16.reuse, R7.reuse ;  /* 0x000000100a137219 */ /* 0x182fe40000001207 */
[----:B------:R-:W-:Y:S01]  /*0c20*/  SHF.R.U32.HI R10, RZ, R16, R7 ;  /* 0x00000010ff0a7219 */ /* 0x000fe20000011607 */
[----:B------:R-:W-:-:S04]  /*0c30*/  IMAD.MOV.U32 R7, RZ, RZ, -0x1 ;  /* 0xffffffffff077424 */ /* 0x000fc800078e00ff */
[----:B------:R-:W1:Y:S01]  /*0c40*/  LDC R21, c[0x0][0x648] ;  /* 0x00019200ff157b82 */ /* 0x000e620000000800 */
[-CC-:B--2---:R-:W-:Y:S02]  /*0c50*/  SHF.R.U64 R16, R19, R15.reuse, R10.reuse ;  /* 0x0000000f13107219 */ /* 0x184fe4000000120a */
[----:B------:R-:W-:-:S05]  /*0c60*/  SHF.R.U32.HI R9, RZ, R15, R10 ;  /* 0x0000000fff097219 */ /* 0x000fca000001160a */
[----:B------:R-:W2:Y:S01]  /*0c70*/  LDC R24, c[0x0][0x638] ;  /* 0x00018e00ff187b82 */ /* 0x000ea20000000800 */
[-CC-:B---3--:R-:W-:Y:S02]  /*0c80*/  SHF.R.U64 R20, R16, R22.reuse, R9.reuse ;  /* 0x0000001610147219 */ /* 0x188fe40000001209 */
[-C--:B------:R-:W-:Y:S02]  /*0c90*/  SHF.L.U32 R7, R7, R22.reuse, RZ ;  /* 0x0000001607077219 */ /* 0x080fe400000006ff */
[----:B------:R-:W-:Y:S01]  /*0ca0*/  SHF.R.U32.HI R9, RZ, R22, R9 ;  /* 0x00000016ff097219 */ /* 0x000fe20000011609 */
[----:B------:R-:W-:Y:S01]  /*0cb0*/  IMAD.MOV.U32 R8, RZ, RZ, R20 ;  /* 0x000000ffff087224 */ /* 0x000fe200078e0014 */
[----:B------:R-:W-:Y:S01]  /*0cc0*/  LOP3.LUT R13, RZ, R7, RZ, 0x33, !PT ;  /* 0x00000007ff0d7212 */ /* 0x000fe200078e33ff */
[----:B------:R-:W3:Y:S01]  /*0cd0*/  LDC R25, c[0x0][0x610] ;  /* 0x00018400ff197b82 */ /* 0x000ee20000000800 */
[----:B------:R-:W-:Y:S05]  /*0ce0*/  @!P0 BRA `(.L_x_10) ;  /* 0x0000000000288947 */ /* 0x000fea0003800000 */
[----:B------:R-:W4:Y:S02]  /*0cf0*/  LDC R7, c[0x0][0x64c] ;  /* 0x00019300ff077b82 */ /* 0x000f240000000800 */
[----:B----4-:R-:W-:-:S05]  /*0d00*/  IADD3 R7, P0, R20, R7, RZ ;  /* 0x0000000714077210 */ /* 0x010fca0007f1e0ff */
        /* <DEDUP_REMOVED lines=8> */
.L_x_10:
[----:B-1----:R-:W-:Y:S01]  /*0d90*/  SHF.R.U64 R9, R8, R21, R9 ;  /* 0x0000001508097219 */ /* 0x002fe20000001209 */
[----:B0-----:R-:W-:Y:S01]  /*0da0*/  VIADD R10, R18, 0xffffffff ;  /* 0xffffffff120a7836 */ /* 0x001fe20000000000 */
[----:B------:R-:W-:Y:S01]  /*0db0*/  SHF.L.U32 R7, R23, R22, RZ ;  /* 0x0000001617077219 */ /* 0x000fe200000006ff */
[----:B------:R-:W-:Y:S01]  /*0dc0*/  IMAD.MOV.U32 R14, RZ, RZ, 0x1 ;  /* 0x00000001ff0e7424 */ /* 0x000fe200078e00ff */
[----:B------:R-:W-:Y:S01]  /*0dd0*/  LOP3.LUT R8, R16, R13, RZ, 0xc0, !PT ;  /* 0x0000000d10087212 */ /* 0x000fe200078ec0ff */
[----:B------:R-:W-:Y:S01]  /*0de0*/  IMAD.MOV R11, RZ, RZ, -R9 ;  /* 0x000000ffff0b7224 */ /* 0x000fe200078e0a09 */
[----:B------:R-:W-:Y:S02]  /*0df0*/  SEL R12, R12, R29, !P3 ;  /* 0x0000001d0c0c7207 */ /* 0x000fe40005800000 */
[----:B------:R-:W-:Y:S01]  /*0e00*/  LOP3.LUT R10, R19, R10, RZ, 0xc0, !PT ;  /* 0x0000000a130a7212 */ /* 0x000fe200078ec0ff */
[----:B------:R-:W-:Y:S02]  /*0e10*/  IMAD R9, R7, R9, R8 ;  /* 0x0000000907097224 */ /* 0x000fe400078e0208 */
[----:B--2---:R-:W-:-:S02]  /*0e20*/  IMAD R7, R11, R24, R20 ;  /* 0x000000180b077224 */ /* 0x004fc400078e0214 */
[----:B---3--:R-:W-:Y:S02]  /*0e30*/  IMAD R12, R9, R25, R12 ;  /* 0x00000019090c7224 */ /* 0x008fe400078e020c */
[----:B------:R-:W-:-:S05]  /*0e40*/  IMAD R7, R7, R18, R10 ;  /* 0x0000001207077224 */ /* 0x000fca00078e020a */
[----:B------:R-:W-:Y:S02]  /*0e50*/  SEL R10, R7, R12, !P3 ;  /* 0x0000000c070a7207 */ /* 0x000fe40005800000 */
[----:B------:R-:W-:Y:S01]  /*0e60*/  SEL R11, R12, R7, !P3 ;  /* 0x000000070c0b7207 */ /* 0x000fe20005800000 */
[----:B------:R-:W-:-:S07]  /*0e70*/  IMAD.MOV.U32 R7, RZ, RZ, R28 ;  /* 0x000000ffff077224 */ /* 0x000fce00078e001c */
.L_x_8:
[----:B------:R-:W-:-:S08]  /*0e80*/  NOP ;  /* 0x0000000000007918 */ /* 0x000fd00000000000 */
[----:B------:R-:W0:Y:S02]  /*0e90*/  USETMAXREG.TRY_ALLOC.CTAPOOL UP0, 0xe8 ;  /* 0x000000e8000079c8 */ /* 0x000e240008000600 */
[----:B0-----:R-:W-:-:S13]  /*0ea0*/  PLOP3.LUT P0, PT, PT, PT, UP0, 0x80, 0x0 ;  /* 0x000000000000781c */ /* 0x001fda0003f0f008 */
[----:B------:R-:W-:Y:S05]  /*0eb0*/  @!P0 BRA `(.L_x_8) ;  /* 0xfffffffc00f08947 */ /* 0x000fea000383ffff */
[----:B------:R-:W-:Y:S01]  /*0ec0*/  ULDC.64 UR4, c[0x0][0x598] ;  /* 0x0001660000047ab9 */ /* 0x000fe20000000a00 */
[----:B------:R-:W-:Y:S01]  /*0ed0*/  ULDC.64 UR18, c[0x0][0x208] ;  /* 0x0000820000127ab9 */ /* 0x000fe20000000a00 */
[----:B------:R-:W-:-:S04]  /*0ee0*/  ISETP.NE.U32.AND P0, PT, RZ, UR4, PT ;  /* 0x00000004ff007c0c */ /* 0x000fc8000bf05070 */
[----:B------:R-:W-:-:S13]  /*0ef0*/  ISETP.NE.AND.EX P0, PT, RZ, UR5, PT, P0 ;  /* 0x00000005ff007c0c */ /* 0x000fda000bf05300 */
[----:B------:R-:W-:Y:S05]  /*0f00*/  @!P0 BRA `(.L_x_11) ;  /* 0x00000000001c8947 */ /* 0x000fea0003800000 */
[----:B------:R-:W0:Y:S02]  /*0f10*/  LDC.64 R8, c[0x0][0x598] ;  /* 0x00016600ff087b82 */ /* 0x000e240000000a00 */
[----:B0-----:R-:W2:Y:S02]  /*0f20*/  LDG.E.64 R8, desc[UR18][R8.64] ;  /* 0x0000001208087981 */ /* 0x001ea4000c1e1b00 */
[----:B--2---:R-:W-:-:S04]  /*0f30*/  ISETP.NE.U32.AND P0, PT, R8, RZ, PT ;  /* 0x000000ff0800720c */ /* 0x004fc80003f05070 */
[----:B------:R-:W-:-:S13]  /*0f40*/  ISETP.NE.AND.EX P0, PT, R9, RZ, PT, P0 ;  /* 0x000000ff0900720c */ /* 0x000fda0003f05300 */
[----:B------:R-:W-:Y:S05]  /*0f50*/  @!P0 BRA `(.L_x_11) ;  /* 0x0000000000088947 */ /* 0x000fea0003800000 */
[----:B------:R0:W5:Y:S01]  /*0f60*/  LD.E R8, desc[UR18][R8.64] ;  /* 0x0000001208087980 */ /* 0x000162000c101900 */
[----:B------:R-:W-:Y:S05]  /*0f70*/  BRA `(.L_x_12) ;  /* 0x0000000000207947 */ /* 0x000fea0003800000 */
.L_x_11:
[----:B------:R-:W-:Y:S02]  /*0f80*/  ULDC.64 UR4, c[0x0][0x588] ;  /* 0x0001620000047ab9 */ /* 0x000fe40000000a00 */
[----:B------:R-:W-:-:S04]  /*0f90*/  ISETP.NE.U32.AND P0, PT, RZ, UR4, PT ;  /* 0x00000004ff007c0c */ /* 0x000fc8000bf05070 */
[----:B------:R-:W-:-:S13]  /*0fa0*/  ISETP.NE.AND.EX P0, PT, RZ, UR5, PT, P0 ;  /* 0x00000005ff007c0c */ /* 0x000fda000bf05300 */
[----:B------:R-:W-:Y:S05]  /*0fb0*/  @!P0 BRA `(.L_x_13) ;  /* 0x00000000000c8947 */ /* 0x000fea0003800000 */
[----:B------:R-:W0:Y:S02]  /*0fc0*/  LDC.64 R8, c[0x0][0x588] ;  /* 0x00016200ff087b82 */ /* 0x000e240000000a00 */
[----:B0-----:R1:W5:Y:S01]  /*0fd0*/  LDG.E R8, desc[UR18][R8.64] ;  /* 0x0000001208087981 */ /* 0x001362000c1e1900 */
[----:B------:R-:W-:Y:S05]  /*0fe0*/  BRA `(.L_x_12) ;  /* 0x0000000000047947 */ /* 0x000fea0003800000 */
.L_x_13:
[----:B------:R-:W2:Y:S02]  /*0ff0*/  LDC R8, c[0x0][0x580] ;  /* 0x00016000ff087b82 */ /* 0x000ea40000000800 */
.L_x_12:
[----:B------:R-:W-:Y:S02]  /*1000*/  ULDC.64 UR4, c[0x0][0x5a0] ;  /* 0x0001680000047ab9 */ /* 0x000fe40000000a00 */
[----:B------:R-:W-:-:S04]  /*1010*/  ISETP.NE.U32.AND P0, PT, RZ, UR4, PT ;  /* 0x00000004ff007c0c */ /* 0x000fc8000bf05070 */
[----:B------:R-:W-:-:S13]  /*1020*/  ISETP.NE.AND.EX P0, PT, RZ, UR5, PT, P0 ;  /* 0x00000005ff007c0c */ /* 0x000fda000bf05300 */
[----:B------:R-:W-:Y:S05]  /*1030*/  @!P0 BRA `(.L_x_14) ;  /* 0x00000000001c8947 */ /* 0x000fea0003800000 */
[----:B------:R-:W3:Y:S02]  /*1040*/  LDC.64 R12, c[0x0][0x5a0] ;  /* 0x00016800ff0c7b82 */ /* 0x000ee40000000a00 */
[----:B---3--:R-:W3:Y:S02]  /*1050*/  LDG.E.64 R12, desc[UR18][R12.64] ;  /* 0x000000120c0c7981 */ /* 0x008ee4000c1e1b00 */
[----:B---3--:R-:W-:-:S04]  /*1060*/  ISETP.NE.U32.AND P0, PT, R12, RZ, PT ;  /* 0x000000ff0c00720c */ /* 0x008fc80003f05070 */
[----:B------:R-:W-:-:S13]  /*1070*/  ISETP.NE.AND.EX P0, PT, R13, RZ, PT, P0 ;  /* 0x000000ff0d00720c */ /* 0x000fda0003f05300 */
[----:B------:R-:W-:Y:S05]  /*1080*/  @!P0 BRA `(.L_x_14) ;  /* 0x0000000000088947 */ /* 0x000fea0003800000 */
[----:B01----:R0:W5:Y:S01]  /*1090*/  LD.E R9, desc[UR18][R12.64] ;  /* 0x000000120c097980 */ /* 0x003162000c101900 */
[----:B------:R-:W-:Y:S05]  /*10a0*/  BRA `(.L_x_15) ;  /* 0x0000000000207947 */ /* 0x000fea0003800000 */
.L_x_14:
[----:B------:R-:W-:Y:S02]  /*10b0*/  ULDC.64 UR4, c[0x0][0x590] ;  /* 0x0001640000047ab9 */ /* 0x000fe40000000a00 */
[----:B------:R-:W-:-:S04]  /*10c0*/  ISETP.NE.U32.AND P0, PT, RZ, UR4, PT ;  /* 0x00000004ff007c0c */ /* 0x000fc8000bf05070 */
[----:B------:R-:W-:-:S13]  /*10d0*/  ISETP.NE.AND.EX P0, PT, RZ, UR5, PT, P0 ;  /* 0x00000005ff007c0c */ /* 0x000fda000bf05300 */
[----:B------:R-:W-:Y:S05]  /*10e0*/  @!P0 BRA `(.L_x_16) ;  /* 0x00000000000c8947 */ /* 0x000fea0003800000 */
[----:B------:R-:W0:Y:S02]  /*10f0*/  LDC.64 R12, c[0x0][0x590] ;  /* 0x00016400ff0c7b82 */ /* 0x000e240000000a00 */
[----:B01----:R1:W5:Y:S01]  /*1100*/  LDG.E R9, desc[UR18][R12.64] ;  /* 0x000000120c097981 */ /* 0x003362000c1e1900 */
[----:B------:R-:W-:Y:S05]  /*1110*/  BRA `(.L_x_15) ;  /* 0x0000000000047947 */ /* 0x000fea0003800000 */
.L_x_16:
[----:B01----:R-:W3:Y:S02]  /*1120*/  LDC R9, c[0x0][0x584] ;  /* 0x00016100ff097b82 */ /* 0x003ee40000000800 */
.L_x_15:
[----:B------:R-:W-:-:S13]  /*1130*/  LOP3.LUT P0, RZ, R14, 0xff, RZ, 0xc0, !PT ;  /* 0x000000ff0eff7812 */ /* 0x000fda000780c0ff */
[----:B------:R-:W-:Y:S05]  /*1140*/  @!P0 EXIT ;  /* 0x000000000000894d */ /* 0x000fea0003800000 */
[----:B------:R-:W-:Y:S01]  /*1150*/  ULDC UR4, c[0x0][0x28c] ;  /* 0x0000a30000047ab9 */ /* 0x000fe20000000800 */
[----:B------:R-:W-:Y:S01]  /*1160*/  LOP3.LUT R142, R4, 0x1, RZ, 0xfc, !PT ;  /* 0x00000001048e7812 */ /* 0x000fe200078efcff */
[----:B------:R-:W-:-:S04]  /*1170*/  UIADD3 UR4, UR4, 0x1f, URZ ;  /* 0x0000001f04047890 */ /* 0x000fc8000fffe03f */
[----:B------:R-:W-:-:S04]  /*1180*/  USHF.R.S32.HI UR5, URZ, 0x1f, UR4 ;  /* 0x0000001f3f057899 */ /* 0x000fc80008011404 */
[----:B------:R-:W-:-:S03]  /*1190*/  ULEA.HI UR5, UR5, UR4, URZ, 0x5 ;  /* 0x0000000405057291 */ /* 0x000fc6000f8f283f */
[----:B------:R-:W-:Y:S01]  /*11a0*/  UMOV UR4, URZ ;  /* 0x0000003f00047c82 */ /* 0x000fe20008000000 */
[----:B------:R-:W-:-:S03]  /*11b0*/  USHF.R.S32.HI UR9, URZ, 0x5, UR5 ;  /* 0x000000053f097899 */ /* 0x000fc60008011405 */
[----:B------:R-:W-:-:S09]  /*11c0*/  UMOV UR5, URZ ;  /* 0x0000003f00057c82 */ /* 0x000fd20008000000 */
.L_x_169:
[----:B01----:R-:W-:Y:S01]  /*11d0*/  LOP3.LUT R12, R0, 0x80, RZ, 0xc0, !PT ;  /* 0x00000080000c7812 */ /* 0x003fe200078ec0ff */
[----:B------:R-:W0:Y:S01]  /*11e0*/  S2UR UR13, SR_CgaCtaId ;  /* 0x00000000000d79c3 */ /* 0x000e220000008800 */
[----:B------:R-:W-:Y:S01]  /*11f0*/  UMOV UR12, 0x400 ;  /* 0x00000400000c7882 */ /* 0x000fe20000000000 */
[----:B------:R-:W-:Y:S01]  /*1200*/  UMOV UR6, URZ ;  /* 0x0000003f00067c82 */ /* 0x000fe20008000000 */
[----:B------:R-:W-:Y:S01]  /*1210*/  SHF.R.U32.HI R12, RZ, 0x7, R12 ;  /* 0x00000007ff0c7819 */ /* 0x000fe2000001160c */
[----:B------:R-:W-:Y:S01]  /*1220*/  UMOV UR7, URZ ;  /* 0x0000003f00077c82 */ /* 0x000fe20008000000 */
[----:B------:R-:W-:Y:S01]  /*1230*/  UMOV UR16, UR5 ;  /* 0x0000000500107c82 */ /* 0x000fe20008000000 */
[----:B------:R-:W-:Y:S02]  /*1240*/  CS2R R18, SRZ ;  /* 0x0000000000127805 */ /* 0x000fe4000001ff00 */
[----:B------:R-:W-:Y:S01]  /*1250*/  CS2R R16, SRZ ;  /* 0x0000000000107805 */ /* 0x000fe2000001ff00 */
[----:B------:R-:W1:Y:S01]  /*1260*/  LDC R13, c[0x0][0x28c] ;  /* 0x0000a300ff0d7b82 */ /* 0x000e620000000800 */
[----:B----4-:R-:W4:Y:S01]  /*1270*/  SHFL.IDX PT, R12, R12, RZ, 0x1f ;  /* 0x00001fff0c0c7589 */ /* 0x010f2200000e0000 */
[----:B------:R-:W-:-:S02]  /*1280*/  CS2R R20, SRZ ;  /* 0x0000000000147805 */ /* 0x000fc4000001ff00 */
[----:B------:R-:W-:Y:S02]  /*1290*/  CS2R R22, SRZ ;  /* 0x0000000000167805 */ /* 0x000fe4000001ff00 */
[----:B------:R-:W-:Y:S02]  /*12a0*/  CS2R R88, SRZ ;  /* 0x0000000000587805 */ /* 0x000fe4000001ff00 */
[----:B------:R-:W-:Y:S02]  /*12b0*/  CS2R R90, SRZ ;  /* 0x00000000005a7805 */ /* 0x000fe4000001ff00 */
[----:B------:R-:W-:Y:S02]  /*12c0*/  CS2R R92, SRZ ;  /* 0x00000000005c7805 */ /* 0x000fe4000001ff00 */
[----:B------:R-:W-:Y:S02]  /*12d0*/  CS2R R96, SRZ ;  /* 0x0000000000607805 */ /* 0x000fe4000001ff00 */
        /* <DEDUP_REMOVED lines=16> */
[----:B-1----:R-:W-:Y:S02]  /*13e0*/  ISETP.GE.AND P0, PT, R13, 0x1, PT ;  /* 0x000000010d00780c */ /* 0x002fe40003f06270 */
[----:B------:R-:W-:Y:S02]  /*13f0*/  CS2R R128, SRZ ;  /* 0x0000000000807805 */ /* 0x000fe4000001ff00 */
[----:B----4-:R-:W-:-:S02]  /*1400*/  R2UR UR8, R12 ;  /* 0x000000000c0872ca */ /* 0x010fc400000e0000 */
[----:B------:R-:W-:Y:S02]  /*1410*/  CS2R R130, SRZ ;  /* 0x0000000000827805 */ /* 0x000fe4000001ff00 */
[----:B------:R-:W-:Y:S02]  /*1420*/  CS2R R132, SRZ ;  /* 0x0000000000847805 */ /* 0x000fe4000001ff00 */
[----:B------:R-:W-:Y:S02]  /*1430*/  CS2R R134, SRZ ;  /* 0x0000000000867805 */ /* 0x000fe4000001ff00 */
[----:B------:R-:W-:Y:S02]  /*1440*/  CS2R R136, SRZ ;  /* 0x0000000000887805 */ /* 0x000fe4000001ff00 */
[----:B------:R-:W-:Y:S02]  /*1450*/  CS2R R138, SRZ ;  /* 0x00000000008a7805 */ /* 0x000fe4000001ff00 */
[----:B------:R-:W-:Y:S01]  /*1460*/  CS2R R140, SRZ ;  /* 0x00000000008c7805 */ /* 0x000fe2000001ff00 */
[----:B------:R-:W-:Y:S01]  /*1470*/  IMAD.MOV.U32 R143, RZ, RZ, RZ ;  /* 0x000000ffff8f7224 */ /* 0x000fe200078e00ff */
[----:B------:R-:W-:Y:S01]  /*1480*/  CS2R R56, SRZ ;  /* 0x0000000000387805 */ /* 0x000fe2000001ff00 */
[----:B------:R-:W-:Y:S01]  /*1490*/  IMAD.MOV.U32 R145, RZ, RZ, RZ ;  /* 0x000000ffff917224 */ /* 0x000fe200078e00ff */
[----:B------:R-:W-:Y:S01]  /*14a0*/  CS2R R58, SRZ ;  /* 0x00000000003a7805 */ /* 0x000fe2000001ff00 */
[----:B------:R-:W-:Y:S01]  /*14b0*/  IMAD.U32 R144, RZ, RZ, UR4 ;  /* 0x00000004ff907e24 */ /* 0x000fe2000f8e00ff */
[----:B------:R-:W-:Y:S01]  /*14c0*/  CS2R R60, SRZ ;  /* 0x00000000003c7805 */ /* 0x000fe2000001ff00 */
[----:B------:R-:W-:Y:S01]  /*14d0*/  ULEA.HI UR10, UR8, UR8, URZ, 0x1 ;  /* 0x00000008080a7291 */ /* 0x000fe2000f8f083f */
[----:B------:R-:W-:-:S02]  /*14e0*/  CS2R R62, SRZ ;  /* 0x00000000003e7805 */ /* 0x000fc4000001ff00 */
[----:B------:R-:W-:Y:S02]  /*14f0*/  CS2R R64, SRZ ;  /* 0x0000000000407805 */ /* 0x000fe4000001ff00 */
[----:B------:R-:W-:Y:S01]  /*1500*/  CS2R R66, SRZ ;  /* 0x0000000000427805 */ /* 0x000fe2000001ff00 */
[----:B------:R-:W-:Y:S01]  /*1510*/  ULOP3.LUT UR11, UR10, 0x1ffffe, URZ, 0xc0, !UPT ;  /* 0x001ffffe0a0b7892 */ /* 0x000fe2000f8ec03f */
[----:B------:R-:W-:Y:S01]  /*1520*/  CS2R R68, SRZ ;  /* 0x0000000000447805 */ /* 0x000fe2000001ff00 */
[----:B0-----:R-:W-:Y:S01]  /*1530*/  ULEA UR10, UR13, UR12, 0x18 ;  /* 0x0000000c0d0a7291 */ /* 0x001fe2000f8ec03f */
[----:B------:R-:W-:Y:S01]  /*1540*/  CS2R R70, SRZ ;  /* 0x0000000000467805 */ /* 0x000fe2000001ff00 */
[----:B------:R-:W-:Y:S01]  /*1550*/  UIADD3 UR11, UR8, -UR11, URZ ;  /* 0x8000000b080b7290 */ /* 0x000fe2000fffe03f */
[----:B------:R-:W-:Y:S02]  /*1560*/  CS2R R72, SRZ ;  /* 0x0000000000487805 */ /* 0x000fe4000001ff00 */
[----:B------:R-:W-:Y:S01]  /*1570*/  CS2R R74, SRZ ;  /* 0x00000000004a7805 */ /* 0x000fe2000001ff00 */
[----:B------:R-:W-:Y:S01]  /*1580*/  UMOV UR8, URZ ;  /* 0x0000003f00087c82 */ /* 0x000fe20008000000 */
[----:B------:R-:W-:Y:S01]  /*1590*/  ULEA UR11, UR11, UR10, 0xb ;  /* 0x0000000a0b0b7291 */ /* 0x000fe2000f8e583f */
[----:B------:R-:W-:-:S02]  /*15a0*/  CS2R R76, SRZ ;  /* 0x00000000004c7805 */ /* 0x000fc4000001ff00 */
[----:B------:R-:W-:Y:S02]  /*15b0*/  CS2R R78, SRZ ;  /* 0x00000000004e7805 */ /* 0x000fe4000001ff00 */
[----:B------:R-:W-:Y:S01]  /*15c0*/  CS2R R80, SRZ ;  /* 0x0000000000507805 */ /* 0x000fe2000001ff00 */
[----:B------:R-:W-:Y:S01]  /*15d0*/  UIADD3 UR11, UR11, 0x100, URZ ;  /* 0x000001000b0b7890 */ /* 0x000fe2000fffe03f */
[----:B------:R-:W-:Y:S02]  /*15e0*/  CS2R R82, SRZ ;  /* 0x0000000000527805 */ /* 0x000fe4000001ff00 */
[----:B------:R-:W-:Y:S02]  /*15f0*/  CS2R R84, SRZ ;  /* 0x0000000000547805 */ /* 0x000fe4000001ff00 */
[----:B------:R-:W-:Y:S01]  /*1600*/  CS2R R86, SRZ ;  /* 0x0000000000567805 */ /* 0x000fe2000001ff00 */
[----:B------:R-:W-:Y:S01]  /*1610*/  USHF.R.U32.HI UR11, URZ, 0x4, UR11 ;  /* 0x000000043f0b7899 */ /* 0x000fe2000801160b */
[----:B------:R-:W-:-:S02]  /*1620*/  CS2R R24, SRZ ;  /* 0x0000000000187805 */ /* 0x000fc4000001ff00 */
[----:B------:R-:W-:Y:S02]  /*1630*/  CS2R R26, SRZ ;  /* 0x00000000001a7805 */ /* 0x000fe4000001ff00 */
[----:B------:R-:W-:Y:S01]  /*1640*/  CS2R R28, SRZ ;  /* 0x00000000001c7805 */ /* 0x000fe2000001ff00 */
[----:B------:R-:W-:Y:S01]  /*1650*/  ULOP3.LUT UR11, UR11, 0x3fff, URZ, 0xc0, !UPT ;  /* 0x00003fff0b0b7892 */ /* 0x000fe2000f8ec03f */
        /* <DEDUP_REMOVED lines=12> */
[----:B------:R-:W-:Y:S01]  /*1720*/  CS2R R54, SRZ ;  /* 0x0000000000367805 */ /* 0x000fe2000001ff00 */
[----:B---3--:R-:W-:Y:S06]  /*1730*/  @!P0 BRA `(.L_x_17) ;  /* 0x0000000800308947 */ /* 0x008fec0003800000 */
[----:B------:R-:W-:-:S13]  /*1740*/  ISETP.NE.AND P1, PT, R142, 0x3, PT ;  /* 0x000000038e00780c */ /* 0x000fda0003f25270 */
[----:B------:R-:W-:Y:S05]  /*1750*/  @!P1 BRA `(.L_x_18) ;  /* 0x0000000000049947 */ /* 0x000fea0003800000 */
[----:B------:R-:W-:Y:S01]  /*1760*/  BPT.TRAP 0x1 ;  /* 0x000000040000795c */ /* 0x000fe20000300000 */
.L_x_18:
[----:B------:R-:W-:Y:S01]  /*1770*/  ULEA UR7, UR5, UR10, 0x3 ;  /* 0x0000000a05077291 */ /* 0x000fe2000f8e183f */
[----:B------:R-:W-:-:S05]  /*1780*/  IMAD.U32 R12, RZ, RZ, UR4 ;  /* 0x00000004ff0c7e24 */ /* 0x000fca000f8e00ff */
[----:B------:R-:W-:-:S04]  /*1790*/  SHF.L.U32 R12, R12, 0x1f, RZ ;  /* 0x0000001f0c0c7819 */ /* 0x000fc800000006ff */
[----:B------:R0:W1:Y:S01]  /*17a0*/  SYNCS.PHASECHK.TRANS64.TRYWAIT P0, [UR7], R12 ;  /* 0x0000000cff0075a7 */ /* 0x0000620008000147 */
[----:B------:R-:W-:Y:S05]  /*17b0*/  @!P1 BRA `(.L_x_19) ;  /* 0x0000000000049947 */ /* 0x000fea0003800000 */
[----:B------:R-:W-:Y:S01]  /*17c0*/  BPT.TRAP 0x1 ;  /* 0x000000040000795c */ /* 0x000fe20000300000 */
.L_x_19:
[----:B------:R-:W-:Y:S01]  /*17d0*/  UMOV UR6, 0x1 ;  /* 0x0000000100067882 */ /* 0x000fe20000000000 */
[----:B------:R-:W-:Y:S01]  /*17e0*/  IMAD.MOV.U32 R18, RZ, RZ, RZ ;  /* 0x000000ffff127224 */ /* 0x000fe200078e00ff */
[----:B-1----:R-:W-:Y:S06]  /*17f0*/  @P0 BRA `(.L_x_20) ;  /* 0x0000000000080947 */ /* 0x002fec0003800000 */
[----:B------:R-:W1:Y:S02]  /*1800*/  SYNCS.PHASECHK.TRANS64.TRYWAIT P0, [UR7], R12 ;  /* 0x0000000cff0075a7 */ /* 0x000e640008000147 */
[----:B-1----:R-:W-:Y:S05]  /*1810*/  @!P0 BRA `(.L_x_21) ;  /* 0x0000007c007c8947 */ /* 0x002fea0003800000 */
.L_x_20:
[----:B------:R-:W-:Y:S01]  /*1820*/  UIADD3 UR7, UR10, 0x8100, URZ ;  /* 0x000081000a077890 */ /* 0x000fe2000fffe03f */
[----:B------:R-:W-:Y:S01]  /*1830*/  WARPGROUP.ARRIVE ;  /* 0x00000000000079c5 */ /* 0x000fe20000000000 */
[----:B------:R-:W-:Y:S01]  /*1840*/  ULOP3.LUT UR12, UR11, 0x10000, URZ, 0xfc, !UPT ;  /* 0x000100000b0c7892 */ /* 0x000fe2000f8efc3f */
[----:B------:R-:W-:Y:S01]  /*1850*/  IMAD.MOV.U32 R19, RZ, RZ, RZ ;  /* 0x000000ffff137224 */ /* 0x000fe200078e00ff */
[----:B------:R-:W-:Y:S01]  /*1860*/  USHF.R.U32.HI UR7, URZ, 0x4, UR7 ;  /* 0x000000043f077899 */ /* 0x000fe20008011607 */
[----:B------:R-:W-:Y:S01]  /*1870*/  CS2R R16, SRZ ;  /* 0x0000000000107805 */ /* 0x000fe2000001ff00 */
[----:B------:R-:W-:Y:S01]  /*1880*/  ULEA UR12, UR5, UR12, 0x9 ;  /* 0x0000000c050c7291 */ /* 0x000fe2000f8e483f */
[----:B------:R-:W-:Y:S01]  /*1890*/  CS2R R20, SRZ ;  /* 0x0000000000147805 */ /* 0x000fe2000001ff00 */
[----:B------:R-:W-:Y:S01]  /*18a0*/  ULOP3.LUT UR7, UR7, 0x3fff, URZ, 0xc0, !UPT ;  /* 0x00003fff07077892 */ /* 0x000fe2000f8ec03f */
[----:B------:R-:W-:Y:S01]  /*18b0*/  CS2R R22, SRZ ;  /* 0x0000000000167805 */ /* 0x000fe2000001ff00 */
[----:B------:R-:W-:Y:S01]  /*18c0*/  UMOV UR13, 0xc0000010 ;  /* 0xc0000010000d7882 */ /* 0x000fe20000000000 */
[----:B------:R-:W-:Y:S01]  /*18d0*/  UMOV UR15, 0xc0000010 ;  /* 0xc0000010000f7882 */ /* 0x000fe20000000000 */
[----:B------:R-:W-:Y:S01]  /*18e0*/  ULOP3.LUT UR7, UR7, 0x10000, URZ, 0xfc, !UPT ;  /* 0x0001000007077892 */ /* 0x000fe2000f8efc3f */
[----:B------:R-:W-:-:S02]  /*18f0*/  CS2R R88, SRZ ;  /* 0x0000000000587805 */ /* 0x000fc4000001ff00 */
[----:B------:R-:W-:Y:S02]  /*1900*/  CS2R R90, SRZ ;  /* 0x00000000005a7805 */ /* 0x000fe4000001ff00 */
[----:B------:R-:W-:Y:S01]  /*1910*/  CS2R R92, SRZ ;  /* 0x00000000005c7805 */ /* 0x000fe2000001ff00 */
[----:B------:R-:W-:Y:S01]  /*1920*/  ULEA UR14, UR5, UR7, 0x7 ;  /* 0x00000007050e7291 */ /* 0x000fe2000f8e383f */
[----:B------:R-:W-:Y:S01]  /*1930*/  CS2R R96, SRZ ;  /* 0x0000000000607805 */ /* 0x000fe2000001ff00 */
[----:B------:R-:W-:Y:S01]  /*1940*/  UIADD3 UR7, UR12, 0x100, URZ ;  /* 0x000001000c077890 */ /* 0x000fe2000fffe03f */
[----:B------:R-:W-:Y:S02]  /*1950*/  CS2R R94, SRZ ;  /* 0x00000000005e7805 */ /* 0x000fe4000001ff00 */
[----:B------:R-:W-:Y:S02]  /*1960*/  CS2R R98, SRZ ;  /* 0x0000000000627805 */ /* 0x000fe4000001ff00 */
[----:B------:R-:W-:-:S02]  /*1970*/  CS2R R100, SRZ ;  /* 0x0000000000647805 */ /* 0x000fc4000001ff00 */
[----:B------:R-:W-:Y:S02]  /*1980*/  CS2R R102, SRZ ;  /* 0x0000000000667805 */ /* 0x000fe4000001ff00 */
[----:B------:R-:W-:Y:S02]  /*1990*/  CS2R R104, SRZ ;  /* 0x0000000000687805 */ /* 0x000fe4000001ff00 */
[----:B------:R-:W-:Y:S01]  /*19a0*/  CS2R R108, SRZ ;  /* 0x00000000006c7805 */ /* 0x000fe2000001ff00 */
[----:B------:R-:W-:Y:S01]  /*19b0*/  QGMMA.64x64x32.F32.E5M2.E5M2 R56, gdesc[UR12], RZ, !UPT ;  /* 0x00e000000c3879f3 */ /* 0x000fe2000c7038ff */
[----:B------:R-:W-:Y:S01]  /*19c0*/  UMOV UR12, UR7 ;  /* 0x00000007000c7c82 */ /* 0x000fe20008000000 */
[----:B------:R-:W-:Y:S01]  /*19d0*/  ULDC UR7, c[0x0][0x50c] ;  /* 0x0001430000077ab9 */ /* 0x000fe20000000800 */
[----:B------:R-:W-:Y:S01]  /*19e0*/  UMOV UR13, 0xc0000010 ;  /* 0xc0000010000d7882 */ /* 0x000fe20000000000 */
[----:B------:R-:W-:Y:S01]  /*19f0*/  UISETP.NE.AND UP0, UPT, UR7, 0x1, UPT ;  /* 0x000000010700788c */ /* 0x000fe2000bf05270 */
[----:B------:R-:W-:Y:S01]  /*1a00*/  QGMMA.64x64x32.F32.E5M2.E5M2 R24, gdesc[UR12], RZ, !UPT, gsb0 ;  /* 0x00e000000c1879f3 */ /* 0x000fe2000c0038ff */
[----:B------:R-:W-:-:S02]  /*1a10*/  CS2R R106, SRZ ;  /* 0x00000000006a7805 */ /* 0x000fc4000001ff00 */
[----:B------:R-:W-:Y:S01]  /*1a20*/  CS2R R110, SRZ ;  /* 0x00000000006e7805 */ /* 0x000fe2000001ff00 */
[----:B------:R-:W-:Y:S01]  /*1a30*/  USEL UR7, URZ, 0x1, UP0 ;  /* 0x000000013f077887 */ /* 0x000fe20008000000 */
[----:B------:R-:W-:Y:S02]  /*1a40*/  CS2R R112, SRZ ;  /* 0x0000000000707805 */ /* 0x000fe4000001ff00 */
[----:B------:R-:W-:Y:S02]  /*1a50*/  CS2R R114, SRZ ;  /* 0x0000000000727805 */ /* 0x000fe4000001ff00 */
[----:B------:R-:W-:Y:S02]  /*1a60*/  CS2R R116, SRZ ;  /* 0x0000000000747805 */ /* 0x000fe4000001ff00 */
[----:B------:R-:W-:Y:S02]  /*1a70*/  CS2R R118, SRZ ;  /* 0x0000000000767805 */ /* 0x000fe4000001ff00 */
[----:B------:R-:W-:-:S02]  /*1a80*/  CS2R R120, SRZ ;  /* 0x0000000000787805 */ /* 0x000fc4000001ff00 */
[----:B------:R-:W-:Y:S02]  /*1a90*/  ISETP.NE.AND P0, PT, RZ, UR7, PT ;  /* 0x00000007ff007c0c */ /* 0x000fe4000bf05270 */
        /* <DEDUP_REMOVED lines=9> */
[----:B------:R-:W-:Y:S01]  /*1b30*/  CS2R R140, SRZ ;  /* 0x00000000008c7805 */ /* 0x000fe2000001ff00 */
[----:B------:R-:W-:Y:S02]  /*1b40*/  IMAD.MOV.U32 R143, RZ, RZ, RZ ;  /* 0x000000ffff8f7224 */ /* 0x000fe400078e00ff */
[----:B------:R-:W-:Y:S01]  /*1b50*/  IMAD.MOV.U32 R145, RZ, RZ, RZ ;  /* 0x000000ffff917224 */ /* 0x000fe200078e00ff */
[----:B------:R-:W-:Y:S06]  /*1b60*/  @!P0 BRA `(.L_x_22) ;  /* 0x0000000400088947 */ /* 0x000fec0003800000 */
[----:B------:R-:W-:Y:S02]  /*1b70*/  WARPGROUP.DEPBAR.LE gsb0, 0x0 ;  /* 0x00008000000079c5 */ /* 0x000fe40000010000 */
[----:B------:R-:W-:-:S01]  /*1b80*/  FADD R145, RZ, R56 ;  /* 0x00000038ff917221 */ /* 0x000fc20000000000 */
[----:B------:R-:W-:Y:S01]  /*1b90*/  FADD R140, RZ, R57 ;  /* 0x00000039ff8c7221 */ /* 0x000fe20000000000 */
        /* <DEDUP_REMOVED lines=62> */
[----:B------:R-:W-:-:S06]  /*1f80*/  UMOV UR6, URZ ;  /* 0x0000003f00067c82 */ /* 0x000fcc0008000000 */
.L_x_22:
[----:B------:R-:W-:-:S04]  /*1f90*/  UIADD3 UR16, UR5, 0x1, URZ ;  /* 0x0000000105107890 */ /* 0x000fc8000fffe03f */
[----:B------:R-:W-:-:S04]  /*1fa0*/  UISETP.NE.AND UP0, UPT, UR16, 0x4, UPT ;  /* 0x000000041000788c */ /* 0x000fc8000bf05270 */
[----:B------:R-:W-:Y:S02]  /*1fb0*/  USEL UR8, URZ, 0x1, UP0 ;  /* 0x000000013f087887 */ /* 0x000fe40008000000 */
[----:B------:R-:W-:Y:S02]  /*1fc0*/  USEL UR16, UR16, URZ, UP0 ;  /* 0x0000003f10107287 */ /* 0x000fe40008000000 */
[----:B------:R-:W-:-:S06]  /*1fd0*/  ULOP3.LUT UR8, UR4, UR8, URZ, 0x3c, !UPT ;  /* 0x0000000804087292 */ /* 0x000fcc000f8e3c3f */
[----:B------:R-:W-:Y:S01]  /*1fe0*/  IMAD.U32 R144, RZ, RZ, UR8 ;  /* 0x00000008ff907e24 */ /* 0x000fe2000f8e00ff */
[----:B------:R-:W-:-:S06]  /*1ff0*/  UMOV UR8, 0x1 ;  /* 0x0000000100087882 */ /* 0x000fcc0000000000 */
.L_x_17:
[----:B------:R-:W-:-:S04]  /*2000*/  UISETP.LT.AND UP0, UPT, UR9, 0x1, UPT ;  /* 0x000000010900788c */ /* 0x000fc8000bf01270 */
[----:B------:R-:W-:-:S04]  /*2010*/  USEL UR12, UR9, 0x1, UP0 ;  /* 0x00000001090c7887 */ /* 0x000fc80008000000 */
[----:B------:R-:W-:-:S04]  /*2020*/  UIADD3 UR12, UR9, -UR12, URZ ;  /* 0x8000000c090c7290 */ /* 0x000fc8000fffe03f */
[----:B------:R-:W-:-:S06]  /*2030*/  UISETP.GE.AND UP0, UPT, UR12, 0x1, UPT ;  /* 0x000000010c00788c */ /* 0x000fcc000bf06270 */
[----:B------:R-:W-:-:S13]  /*2040*/  PLOP3.LUT P0, PT, PT, PT, UP0, 0x80, 0x0 ;  /* 0x000000000000781c */ /* 0x000fda0003f0f008 */
[----:B------:R-:W-:Y:S05]  /*2050*/  @!P0 BRA `(.L_x_23) ;  /* 0x0000000800048947 */ /* 0x000fea0003800000 */
[----:B01----:R-:W-:Y:S01]  /*2060*/  IMAD.U32 R12, RZ, RZ, UR12 ;  /* 0x0000000cff0c7e24 */ /* 0x003fe2000f8e00ff */
[----:B------:R-:W-:Y:S01]  /*2070*/  ULDC UR17, c[0x0][0x50c] ;  /* 0x0001430000117ab9 */ /* 0x000fe20000000800 */
[----:B------:R-:W-:-:S07]  /*2080*/  IMAD.U32 R13, RZ, RZ, UR5 ;  /* 0x00000005ff0d7e24 */ /* 0x000fce000f8e00ff */
.L_x_31:
[----:B------:R-:W-:-:S13]  /*2090*/  ISETP.NE.AND P1, PT, R142, 0x3, PT ;  /* 0x000000038e00780c */ /* 0x000fda0003f25270 */
[----:B------:R-:W-:Y:S05]  /*20a0*/  @!P1 BRA `(.L_x_24) ;  /* 0x0000000000049947 */ /* 0x000fea0003800000 */
[----:B------:R-:W-:Y:S01]  /*20b0*/  BPT.TRAP 0x1 ;  /* 0x000000040000795c */ /* 0x000fe20000300000 */
.L_x_24:
[----:B------:R-:W0:Y:S01]  /*20c0*/  S2UR UR12, SR_CgaCtaId ;  /* 0x00000000000c79c3 */ /* 0x000e220000008800 */
[----:B------:R-:W-:Y:S01]  /*20d0*/  UMOV UR10, 0x400 ;  /* 0x00000400000a7882 */ /* 0x000fe20000000000 */
[----:B------:R-:W-:Y:S01]  /*20e0*/  SHF.L.U32 R14, R144, 0x1f, RZ ;  /* 0x0000001f900e7819 */ /* 0x000fe200000006ff */
[----:B0-----:R-:W-:-:S04]  /*20f0*/  ULEA UR10, UR12, UR10, 0x18 ;  /* 0x0000000a0c0a7291 */ /* 0x001fc8000f8ec03f */
[----:B------:R-:W-:-:S09]  /*2100*/  ULEA UR12, UR16, UR10, 0x3 ;  /* 0x0000000a100c7291 */ /* 0x000fd2000f8e183f */
[----:B------:R0:W1:Y:S01]  /*2110*/  SYNCS.PHASECHK.TRANS64.TRYWAIT P0, [UR12], R14 ;  /* 0x0000000eff0075a7 */ /* 0x000062000800014c */
[----:B------:R-:W-:Y:S05]  /*2120*/  @!P1 BRA `(.L_x_25) ;  /* 0x0000000000049947 */ /* 0x000fea0003800000 */
[----:B------:R-:W-:Y:S01]  /*2130*/  BPT.TRAP 0x1 ;  /* 0x000000040000795c */ /* 0x000fe20000300000 */
.L_x_25:
[----:B-1----:R-:W-:Y:S05]  /*2140*/  @P0 BRA `(.L_x_26) ;  /* 0x0000000000080947 */ /* 0x002fea0003800000 */
[----:B------:R-:W1:Y:S02]  /*2150*/  SYNCS.PHASECHK.TRANS64.TRYWAIT P0, [UR12], R14 ;  /* 0x0000000eff0075a7 */ /* 0x000e64000800014c */
[----:B-1----:R-:W-:Y:S05]  /*2160*/  @!P0 BRA `(.L_x_27) ;  /* 0x0000007400408947 */ /* 0x002fea0003800000 */
.L_x_26:
[----:B------:R-:W-:Y:S01]  /*2170*/  UIADD3 UR12, UR10, 0x8100, URZ ;  /* 0x000081000a0c7890 */ /* 0x000fe2000fffe03f */
[----:B------:R-:W-:Y:S01]  /*2180*/  WARPGROUP.ARRIVE ;  /* 0x00000000000079c5 */ /* 0x000fe20000000000 */
[----:B------:R-:W-:Y:S02]  /*2190*/  UISETP.NE.AND UP0, UPT, UR7, URZ, UPT ;  /* 0x0000003f0700728c */ /* 0x000fe4000bf05270 */
[----:B------:R-:W-:Y:S02]  /*21a0*/  USHF.R.U32.HI UR12, URZ, 0x4, UR12 ;  /* 0x000000043f0c7899 */ /* 0x000fe4000801160c */
[----:B------:R-:W-:Y:S02]  /*21b0*/  USEL UR8, UR8, URZ, !UP0 ;  /* 0x0000003f08087287 */ /* 0x000fe4000c000000 */
[----:B------:R-:W-:Y:S02]  /*21c0*/  ULOP3.LUT UR7, UR12, 0x3fff, URZ, 0xc0, !UPT ;  /* 0x00003fff0c077892 */ /* 0x000fe4000f8ec03f */
[----:B------:R-:W-:-:S02]  /*21d0*/  ULOP3.LUT UR12, UR11, 0x10000, URZ, 0xfc, !UPT ;  /* 0x000100000b0c7892 */ /* 0x000fc4000f8efc3f */
[----:B------:R-:W-:Y:S02]  /*21e0*/  ULOP3.LUT UR7, UR7, 0x10000, URZ, 0xfc, !UPT ;  /* 0x0001000007077892 */ /* 0x000fe4000f8efc3f */
[----:B------:R-:W-:Y:S02]  /*21f0*/  UISETP.NE.U32.AND UP0, UPT, UR8, URZ, UPT ;  /* 0x0000003f0800728c */ /* 0x000fe4000bf05070 */
[----:B------:R-:W-:Y:S02]  /*2200*/  ULEA UR12, UR16, UR12, 0x9 ;  /* 0x0000000c100c7291 */ /* 0x000fe4000f8e483f */
[----:B------:R-:W-:Y:S02]  /*2210*/  ULEA UR14, UR16, UR7, 0x7 ;  /* 0x00000007100e7291 */ /* 0x000fe4000f8e383f */
[----:B------:R-:W-:Y:S01]  /*2220*/  UIADD3 UR7, UR12, 0x100, URZ ;  /* 0x000001000c077890 */ /* 0x000fe2000fffe03f */
[----:B------:R-:W-:Y:S01]  /*2230*/  UMOV UR13, 0xc0000010 ;  /* 0xc0000010000d7882 */ /* 0x000fe20000000000 */
[----:B------:R-:W-:Y:S01]  /*2240*/  UMOV UR15, 0xc0000010 ;  /* 0xc0000010000f7882 */ /* 0x000fe20000000000 */
[----:B------:R-:W-:-:S04]  /*2250*/  UIADD3 UR6, UR6, 0x1, URZ ;  /* 0x0000000106067890 */ /* 0x000fc8000fffe03f */
[----:B------:R-:W-:Y:S01]  /*2260*/  QGMMA.64x64x32.F32.E5M2.E5M2 R56, gdesc[UR12], R56, UP0 ;  /* 0x00e000000c3879f3 */ /* 0x000fe2000bf03838 */
[----:B------:R-:W-:Y:S01]  /*2270*/  UMOV UR12, UR7 ;  /* 0x00000007000c7c82 */ /* 0x000fe20008000000 */
[----:B------:R-:W-:Y:S02]  /*2280*/  UMOV UR13, 0xc0000010 ;  /* 0xc0000010000d7882 */ /* 0x000fe40000000000 */
[----:B------:R-:W-:Y:S01]  /*2290*/  QGMMA.64x64x32.F32.E5M2.E5M2 R24, gdesc[UR12], R24, UP0, gsb0 ;  /* 0x00e000000c1879f3 */ /* 0x000fe2000b803818 */
[----:B------:R-:W-:-:S04]  /*22a0*/  UISETP.NE.AND UP0, UPT, UR6, UR17, UPT ;  /* 0x000000110600728c */ /* 0x000fc8000bf05270 */
[----:B------:R-:W-:-:S06]  /*22b0*/  USEL UR7, URZ, 0x1, UP0 ;  /* 0x000000013f077887 */ /* 0x000fcc0008000000 */
[----:B------:R-:W-:Y:S01]  /*22c0*/  ISETP.NE.AND P0, PT, RZ, UR7, PT ;  /* 0x00000007ff007c0c */ /* 0x000fe2000bf05270 */
[----:B------:R-:W-:-:S12]  /*22d0*/  WARPGROUP.DEPBAR.LE gsb0, 0x1 ;  /* 0x00008000000079c5 */ /* 0x000fd80000010100 */
[----:B------:R-:W-:Y:S05]  /*22e0*/  @!P0 BRA `(.L_x_28) ;  /* 0x0000000400088947 */ /* 0x000fea0003800000 */
[----:B------:R-:W-:Y:S02]  /*22f0*/  WARPGROUP.DEPBAR.LE gsb0, 0x0 ;  /* 0x00008000000079c5 */ /* 0x000fe40000010000 */
[----:B------:R-:W-:-:S01]  /*2300*/  FADD R145, R56, R145 ;  /* 0x0000009138917221 */ /* 0x000fc20000000000 */
[----:B------:R-:W-:Y:S01]  /*2310*/  FADD R140, R57, R140 ;  /* 0x0000008c398c7221 */ /* 0x000fe20000000000 */
        /* <DEDUP_REMOVED lines=62> */
[----:B------:R-:W-:-:S06]  /*2700*/  UMOV UR6, URZ ;  /* 0x0000003f00067c82 */ /* 0x000fcc0008000000 */
.L_x_28:
[----:B------:R-:W-:Y:S05]  /*2710*/  @!P1 BRA `(.L_x_29) ;  /* 0x0000000000049947 */ /* 0x000fea0003800000 */
[----:B------:R-:W-:Y:S01]  /*2720*/  BPT.TRAP 0x1 ;  /* 0x000000040000795c */ /* 0x000fe20000300000 */
.L_x_29:
[----:B------:R-:W-:-:S13]  /*2730*/  ISETP.NE.AND P0, PT, R6, RZ, PT ;  /* 0x000000ff0600720c */ /* 0x000fda0003f05270 */
[----:B01----:R-:W-:-:S05]  /*2740*/  @P0 LEA R14, R13, UR10, 0x3 ;  /* 0x0000000a0d0e0c11 */ /* 0x003fca000f8e18ff */
[----:B------:R-:W-:-:S05]  /*2750*/  @P0 VIADD R14, R14, 0x20 ;  /* 0x000000200e0e0836 */ /* 0x000fca0000000000 */
[----:B------:R-:W-:-:S04]  /*2760*/  @P0 PRMT R14, R5, 0x654, R14 ;  /* 0x00000654050e0816 */ /* 0x000fc8000000000e */
[----:B------:R0:W-:Y:S01]  /*2770*/  @P0 SYNCS.ARRIVE.TRANS64.RED.A1T0 RZ, [R14+URZ], RZ ;  /* 0x000000ff0eff09a7 */ /* 0x0001e2000810043f */
[----:B------:R-:W-:-:S13]  /*2780*/  ISETP.GT.U32.AND P0, PT, R4, 0x1, PT ;  /* 0x000000010400780c */ /* 0x000fda0003f04070 */
[----:B0-----:R-:W-:Y:S05]  /*2790*/  @P0 BRA `(.L_x_30) ;  /* 0x0000000000040947 */ /* 0x001fea0003800000 */
[----:B------:R-:W-:Y:S01]  /*27a0*/  BPT.TRAP 0x1 ;  /* 0x000000040000795c */ /* 0x000fe20000300000 */
.L_x_30:
[----:B------:R-:W-:Y:S01]  /*27b0*/  UIADD3 UR16, UR16, 0x1, URZ ;  /* 0x0000000110107890 */ /* 0x000fe2000fffe03f */
[C---:B------:R-:W-:Y:S01]  /*27c0*/  ISETP.GT.AND P1, PT, R12.reuse, 0x1, PT ;  /* 0x000000010c00780c */ /* 0x040fe20003f24270 */
[----:B------:R-:W-:Y:S02]  /*27d0*/  VIADD R13, R13, 0x1 ;  /* 0x000000010d0d7836 */ /* 0x000fe40000000000 */
[----:B------:R-:W-:Y:S01]  /*27e0*/  UISETP.NE.AND UP0, UPT, UR16, 0x4, UPT ;  /* 0x000000041000788c */ /* 0x000fe2000bf05270 */
[----:B------:R-:W-:Y:S02]  /*27f0*/  VIADD R12, R12, 0xffffffff ;  /* 0xffffffff0c0c7836 */ /* 0x000fe40000000000 */
[C---:B------:R-:W-:Y:S01]  /*2800*/  ISETP.NE.AND P0, PT, R13.reuse, 0x4, PT ;  /* 0x000000040d00780c */ /* 0x040fe20003f05270 */
[----:B------:R-:W-:Y:S02]  /*2810*/  USEL UR8, URZ, 0x1, UP0 ;  /* 0x000000013f087887 */ /* 0x000fe40008000000 */
[----:B------:R-:W-:Y:S01]  /*2820*/  USEL UR16, UR16, URZ, UP0 ;  /* 0x0000003f10107287 */ /* 0x000fe20008000000 */
[----:B------:R-:W-:-:S03]  /*2830*/  SEL R13, R13, RZ, P0 ;  /* 0x000000ff0d0d7207 */ /* 0x000fc60000000000 */
[----:B------:R-:W-:Y:S01]  /*2840*/  LOP3.LUT R144, R144, UR8, RZ, 0x3c, !PT ;  /* 0x0000000890907c12 */ /* 0x000fe2000f8e3cff */
[----:B------:R-:W-:Y:S01]  /*2850*/  UMOV UR8, 0x1 ;  /* 0x0000000100087882 */ /* 0x000fe20000000000 */
[----:B------:R-:W-:Y:S06]  /*2860*/  @P1 BRA `(.L_x_31) ;  /* 0xfffffff800081947 */ /* 0x000fec000383ffff */
.L_x_23:
[----:B------:R-:W-:Y:S01]  /*2870*/  UISETP.NE.AND UP0, UPT, UR6, URZ, UPT ;  /* 0x0000003f0600728c */ /* 0x000fe2000bf05270 */
[----:B01----:R-:W0:Y:S03]  /*2880*/  LDC R12, c[0x0][0x28c] ;  /* 0x0000a300ff0c7b82 */ /* 0x003e260000000800 */
[----:B------:R-:W-:-:S06]  /*2890*/  USEL UR6, URZ, 0x1, !UP0 ;  /* 0x000000013f067887 */ /* 0x000fcc000c000000 */
[----:B------:R-:W-:Y:S02]  /*28a0*/  ISETP.NE.AND P0, PT, RZ, UR6, PT ;  /* 0x00000006ff007c0c */ /* 0x000fe4000bf05270 */
[----:B0-----:R-:W-:-:S11]  /*28b0*/  ISETP.GE.AND P1, PT, R12, 0x1, PT ;  /* 0x000000010c00780c */ /* 0x001fd60003f26270 */
[----:B------:R-:W-:Y:S05]  /*28c0*/  @!P0 BRA `(.L_x_32) ;  /* 0x0000000400048947 */ /* 0x000fea0003800000 */
[----:B------:R-:W-:Y:S02]  /*28d0*/  WARPGROUP.DEPBAR.LE gsb0, 0x0 ;  /* 0x00008000000079c5 */ /* 0x000fe40000010000 */
[----:B------:R-:W-:Y:S01]  /*28e0*/  FADD R145, R56, R145 ;  /* 0x0000009138917221 */ /* 0x000fe20000000000 */
        /* <DEDUP_REMOVED lines=62> */
[----:B------:R-:W-:-:S07]  /*2cd0*/  FADD R18, R18, R55 ;  /* 0x0000003712127221 */ /* 0x000fce0000000000 */
.L_x_32:
[----:B------:R-:W-:Y:S02]  /*2ce0*/  WARPGROUP.DEPBAR.LE gsb0, 0x0 ;  /* 0x00008000000079c5 */ /* 0x000fe40000010000 */
[----:B------:R-:W-:Y:S05]  /*2cf0*/  @!P1 BRA `(.L_x_33) ;  /* 0x0000000000489947 */ /* 0x000fea0003800000 */
[----:B------:R-:W-:-:S13]  /*2d00*/  ISETP.NE.AND P0, PT, R142, 0x3, PT ;  /* 0x000000038e00780c */ /* 0x000fda0003f05270 */
[----:B------:R-:W-:Y:S05]  /*2d10*/  @!P0 BRA `(.L_x_34) ;  /* 0x0000000000048947 */ /* 0x000fea0003800000 */
[----:B------:R-:W-:Y:S01]  /*2d20*/  BPT.TRAP 0x1 ;  /* 0x000000040000795c */ /* 0x000fe20000300000 */
.L_x_34:
[----:B------:R-:W-:Y:S01]  /*2d30*/  ISETP.NE.AND P0, PT, R6, RZ, PT ;  /* 0x000000ff0600720c */ /* 0x000fe20003f05270 */
[----:B------:R-:W-:Y:S01]  /*2d40*/  UISETP.LT.AND UP1, UPT, UR9, 0x1, UPT ;  /* 0x000000010900788c */ /* 0x000fe2000bf21270 */
[----:B------:R-:W-:-:S11]  /*2d50*/  IMAD.U32 R13, RZ, RZ, UR10 ;  /* 0x0000000aff0d7e24 */ /* 0x000fd6000f8e00ff */
[----:B------:R-:W-:-:S05]  /*2d60*/  VOTEU.ANY UP0, P0 ;  /* 0x00000000003f7886 */ /* 0x000fca0000000100 */
[----:B------:R-:W-:-:S04]  /*2d70*/  @UP0 USEL UR6, UR9, 0x1, UP1 ;  /* 0x0000000109060887 */ /* 0x000fc80008800000 */
[----:B------:R-:W-:-:S06]  /*2d80*/  @UP0 UIADD3 UR6, UR5, UR9, -UR6 ;  /* 0x0000000905060290 */ /* 0x000fcc000fffe806 */
[----:B------:R-:W-:-:S04]  /*2d90*/  IMAD.U32 R12, RZ, RZ, UR6 ;  /* 0x00000006ff0c7e24 */ /* 0x000fc8000f8e00ff */
[----:B------:R-:W-:-:S05]  /*2da0*/  @P0 IMAD.SHL.U32 R12, R12, 0x8, RZ ;  /* 0x000000080c0c0824 */ /* 0x000fca00078e00ff */
[----:B------:R-:W-:-:S04]  /*2db0*/  @P0 LOP3.LUT R12, R12, 0x18, RZ, 0xc0, !PT ;  /* 0x000000180c0c0812 */ /* 0x000fc800078ec0ff */
[----:B------:R-:W-:-:S04]  /*2dc0*/  @P0 IADD3 R12, R13, 0x20, R12 ;  /* 0x000000200d0c0810 */ /* 0x000fc80007ffe00c */
[----:B------:R-:W-:-:S04]  /*2dd0*/  @P0 PRMT R12, R5, 0x654, R12 ;  /* 0x00000654050c0816 */ /* 0x000fc8000000000c */
[----:B------:R0:W-:Y:S01]  /*2de0*/  @P0 SYNCS.ARRIVE.TRANS64.RED.A1T0 RZ, [R12+URZ], RZ ;  /* 0x000000ff0cff09a7 */ /* 0x0001e2000810043f */
[----:B------:R-:W-:-:S13]  /*2df0*/  ISETP.GT.U32.AND P0, PT, R4, 0x1, PT ;  /* 0x000000010400780c */ /* 0x000fda0003f04070 */
[----:B0-----:R-:W-:Y:S05]  /*2e00*/  @P0 BRA `(.L_x_33) ;  /* 0x0000000000040947 */ /* 0x001fea0003800000 */
[----:B------:R-:W-:Y:S01]  /*2e10*/  BPT.TRAP 0x1 ;  /* 0x000000040000795c */ /* 0x000fe20000300000 */
.L_x_33:
[----:B------:R-:W0:Y:S01]  /*2e20*/  LDC R24, c[0x0][0x288] ;  /* 0x0000a200ff187b82 */ /* 0x000e220000000800 */
[----:B------:R-:W-:Y:S01]  /*2e30*/  IMAD.SHL.U32 R35, R10, 0x40, RZ ;  /* 0x000000400a237824 */ /* 0x000fe200078e00ff */
[--C-:B------:R-:W-:Y:S01]  /*2e40*/  SHF.R.U32.HI R12, RZ, 0x2, R0.reuse ;  /* 0x00000002ff0c7819 */ /* 0x100fe20000011600 */
[----:B------:R-:W-:Y:S01]  /*2e50*/  IMAD.SHL.U32 R36, R11, 0x100, RZ ;  /* 0x000001000b247824 */ /* 0x000fe200078e00ff */
[C---:B------:R-:W-:Y:S01]  /*2e60*/  LOP3.LUT R14, R0.reuse, 0x60, RZ, 0xc0, !PT ;  /* 0x00000060000e7812 */ /* 0x040fe200078ec0ff */
[----:B------:R-:W-:Y:S01]  /*2e70*/  ULDC UR6, c[0x0][0x284] ;  /* 0x0000a10000067ab9 */ /* 0x000fe20000000800 */
[----:B------:R-:W-:Y:S01]  /*2e80*/  SHF.R.U32.HI R15, RZ, 0x7, R0 ;  /* 0x00000007ff0f7819 */ /* 0x000fe20000011600 */
[----:B------:R-:W-:Y:S01]  /*2e90*/  IMAD.SHL.U32 R28, R0, 0x2, RZ ;  /* 0x00000002001c7824 */ /* 0x000fe200078e00ff */
[----:B------:R-:W-:Y:S01]  /*2ea0*/  LOP3.LUT R13, R12, 0x7, RZ, 0xc0, !PT ;  /* 0x000000070c0d7812 */ /* 0x000fe200078ec0ff */
[----:B------:R-:W-:Y:S01]  /*2eb0*/  IMAD.MOV.U32 R34, RZ, RZ, -0x1 ;  /* 0xffffffffff227424 */ /* 0x000fe200078e00ff */
[----:B------:R-:W-:-:S02]  /*2ec0*/  SHF.R.U32.HI R14, RZ, 0x1, R14 ;  /* 0x00000001ff0e7819 */ /* 0x000fc4000001160e */
[----:B------:R-:W-:Y:S02]  /*2ed0*/  LOP3.LUT R12, R15, 0x1, RZ, 0xc0, !PT ;  /* 0x000000010f0c7812 */ /* 0x000fe400078ec0ff */
[----:B------:R-:W-:Y:S02]  /*2ee0*/  IADD3 R25, RZ, -R14, -R13 ;  /* 0x8000000eff197210 */ /* 0x000fe40007ffe80d */
[----:B------:R-:W-:Y:S01]  /*2ef0*/  LOP3.LUT R15, R0, 0x3, RZ, 0xc0, !PT ;  /* 0x00000003000f7812 */ /* 0x000fe200078ec0ff */
[C---:B------:R-:W-:Y:S01]  /*2f00*/  IMAD.SHL.U32 R26, R12.reuse, 0x40, RZ ;  /* 0x000000400c1a7824 */ /* 0x040fe200078e00ff */
[----:B------:R-:W-:Y:S01]  /*2f10*/  LOP3.LUT R28, R35, 0x6, R28, 0xf8, !PT ;  /* 0x00000006231c7812 */ /* 0x000fe200078ef81c */
[----:B------:R-:W-:-:S03]  /*2f20*/  IMAD R25, R12, -0x40, R25 ;  /* 0xffffffc00c197824 */ /* 0x000fc600078e0219 */
[----:B------:R-:W-:Y:S01]  /*2f30*/  LOP3.LUT R37, R26, 0x40, R13, 0xe2, !PT ;  /* 0x000000401a257812 */ /* 0x000fe200078ee20d */
[----:B------:R-:W-:Y:S01]  /*2f40*/  IMAD.WIDE R26, R11, 0x100, RZ ;  /* 0x000001000b1a7825 */ /* 0x000fe200078e02ff */
[----:B0-----:R-:W-:-:S03]  /*2f50*/  ISETP.GE.AND P0, PT, R35, R24, PT ;  /* 0x000000182300720c */ /* 0x001fc60003f06270 */
[----:B------:R-:W-:Y:S01]  /*2f60*/  IMAD R10, R15, -0x2, R24 ;  /* 0xfffffffe0f0a7824 */ /* 0x000fe200078e0218 */
[C---:B------:R-:W-:Y:S02]  /*2f70*/  ISETP.GE.OR P0, PT, R36.reuse, UR6, P0 ;  /* 0x0000000624007c0c */ /* 0x040fe40008706670 */
[----:B------:R-:W-:Y:S01]  /*2f80*/  IADD3 R36, -R36, UR6, R25 ;  /* 0x0000000624247c10 */ /* 0x000fe2000fffe119 */
[----:B------:R-:W-:Y:S01]  /*2f90*/  IMAD.IADD R35, R10, 0x1, -R35 ;  /* 0x000000010a237824 */ /* 0x000fe200078e0a23 */
[----:B------:R-:W-:-:S09]  /*2fa0*/  LOP3.LUT R37, R26, R37, R14, 0xfe, !PT ;  /* 0x000000251a257212 */ /* 0x000fd200078efe0e */
[----:B------:R-:W-:Y:S05]  /*2fb0*/  @P0 BRA `(.L_x_35) ;  /* 0x0000004800200947 */ /* 0x000fea0003800000 */
[----:B------:R-:W0:Y:S01]  /*2fc0*/  LDC.64 R32, c[0x0][0x5c8] ;  /* 0x00017200ff207b82 */ /* 0x000e220000000a00 */
[----:B------:R-:W-:Y:S01]  /*2fd0*/  SHF.R.S32.HI R38, RZ, 0x1f, R7 ;  /* 0x0000001fff267819 */ /* 0x000fe20000011407 */
[----:B------:R-:W-:Y:S01]  /*2fe0*/  ULDC.64 UR6, c[0x0][0x5d0] ;  /* 0x0001740000067ab9 */ /* 0x000fe20000000a00 */
[----:B------:R-:W-:Y:S01]  /*2ff0*/  SHF.R.S32.HI R29, RZ, 0x1f, R28 ;  /* 0x0000001fff1d7819 */ /* 0x000fe2000001141c */
[----:B------:R-:W-:Y:S02]  /*3000*/  BSSY B0, `(.L_x_35) ;  /* 0x0000483000007945 */ /* 0x000fe40003800000 */
[----:B------:R-:W-:-:S04]  /*3010*/  IMAD R10, R38, UR6, RZ ;  /* 0x00000006260a7c24 */ /* 0x000fc8000f8e02ff */
[C---:B------:R-:W-:Y:S02]  /*3020*/  IMAD R13, R7.reuse, UR7, R10 ;  /* 0x00000007070d7c24 */ /* 0x040fe4000f8e020a */
[----:B------:R-:W-:Y:S01]  /*3030*/  IMAD.WIDE.U32 R10, R7, UR6, R28 ;  /* 0x00000006070a7c25 */ /* 0x000fe2000f8e001c */
[----:B------:R-:W-:-:S03]  /*3040*/  ULDC.64 UR6, c[0x0][0x5c0] ;  /* 0x0001700000067ab9 */ /* 0x000fc60000000a00 */
[----:B------:R-:W-:Y:S02]  /*3050*/  IMAD.IADD R11, R11, 0x1, R13 ;  /* 0x000000010b0b7824 */ /* 0x000fe400078e020d */
[----:B0-----:R-:W-:Y:S01]  /*3060*/  IMAD R12, R27, R32, RZ ;  /* 0x000000201b0c7224 */ /* 0x001fe200078e02ff */
[----:B------:R-:W-:-:S03]  /*3070*/  SHF.L.U64.HI R30, R32, 0x7, R33 ;  /* 0x00000007201e7819 */ /* 0x000fc60000010221 */
[C---:B------:R-:W-:Y:S02]  /*3080*/  IMAD R15, R37.reuse, R33, R12 ;  /* 0x00000021250f7224 */ /* 0x040fe400078e020c */
[----:B------:R-:W-:-:S04]  /*3090*/  IMAD.WIDE.U32 R12, R37, R32, R10 ;  /* 0x00000020250c7225 */ /* 0x000fc800078e000a */
[----:B------:R-:W-:Y:S01]  /*30a0*/  IMAD.IADD R13, R13, 0x1, R15 ;  /* 0x000000010d0d7824 */ /* 0x000fe200078e020f */
[----:B------:R-:W-:Y:S01]  /*30b0*/  IADD3 R24, P2, R12, UR6, RZ ;  /* 0x000000060c187c10 */ /* 0x000fe2000ff5e0ff */
[C---:B------:R-:W-:Y:S01]  /*30c0*/  IMAD.SHL.U32 R11, R32.reuse, 0x80, RZ ;  /* 0x00000080200b7824 */ /* 0x040fe200078e00ff */
[C---:B------:R-:W-:Y:S02]  /*30d0*/  LEA R10, P4, R32.reuse, R12, 0x3 ;  /* 0x0000000c200a7211 */ /* 0x040fe400078818ff */
[----:B------:R-:W-:Y:S02]  /*30e0*/  IADD3.X R25, R13, UR7, RZ, P2, !PT ;  /* 0x000000070d197c10 */ /* 0x000fe400097fe4ff */
[----:B---3-5:R-:W-:Y:S02]  /*30f0*/  FSETP.NEU.AND P2, PT, R9, RZ, PT ;  /* 0x000000ff0900720b */ /* 0x028fe40003f4d000 */
[----:B------:R-:W-:Y:S02]  /*3100*/  LEA.HI.X R31, R32, R13, R33, 0x3, P4 ;  /* 0x0000000d201f7211 */ /* 0x000fe400020f1c21 */
[----:B------:R-:W-:-:S02]  /*3110*/  IADD3 R14, P4, R10, UR6, RZ ;  /* 0x000000060a0e7c10 */ /* 0x000fc4000ff9e0ff */
[--C-:B------:R-:W-:Y:S02]  /*3120*/  IADD3 R12, P1, P0, R12, UR6, R11.reuse ;  /* 0x000000060c0c7c10 */ /* 0x100fe4000f83e00b */
[----:B------:R-:W-:Y:S02]  /*3130*/  IADD3 R10, P5, P6, R10, UR6, R11 ;  /* 0x000000060a0a7c10 */ /* 0x000fe4000febe00b */
[--C-:B------:R-:W-:Y:S02]  /*3140*/  IADD3.X R13, R13, UR7, R30.reuse, P1, P0 ;  /* 0x000000070d0d7c10 */ /* 0x100fe40008fe041e */
[C---:B------:R-:W-:Y:S02]  /*3150*/  IADD3.X R15, R31.reuse, UR7, RZ, P4, !PT ;  /* 0x000000071f0f7c10 */ /* 0x040fe4000a7fe4ff */
[----:B------:R-:W-:Y:S01]  /*3160*/  IADD3.X R11, R31, UR7, R30, P5, P6 ;  /* 0x000000071f0b7c10 */ /* 0x000fe2000afec41e */
[----:B------:R-:W-:Y:S06]  /*3170*/  @!P2 BRA `(.L_x_36) ;  /* 0x00000034009ca947 */ /* 0x000fec0003800000 */
[----:B------:R-:W-:Y:S01]  /*3180*/  ULDC.64 UR6, c[0x0][0x5b8] ;  /* 0x00016e0000067ab9 */ /* 0x000fe20000000a00 */
[----:B------:R-:W-:Y:S01]  /*3190*/  ISETP.GE.AND P0, PT, R36, 0x1, PT ;  /* 0x000000012400780c */ /* 0x000fe20003f06270 */
[----:B------:R-:W-:Y:S01]  /*31a0*/  IMAD R30, R38, UR6, RZ ;  /* 0x00000006261e7c24 */ /* 0x000fe2000f8e02ff */
[----:B------:R-:W-:Y:S01]  /*31b0*/  ULDC.64 UR10, c[0x0][0x5a8] ;  /* 0x00016a00000a7ab9 */ /* 0x000fe20000000a00 */
[----:B------:R-:W-:Y:S01]  /*31c0*/  IMAD.WIDE.U32 R28, R7, UR6, R28 ;  /* 0x00000006071c7c25 */ /* 0x000fe2000f8e001c */
[----:B------:R-:W-:Y:S01]  /*31d0*/  ISETP.LT.OR P4, PT, R35, 0x1, !P0 ;  /* 0x000000012300780c */ /* 0x000fe20004781670 */
[----:B------:R-:W-:Y:S02]  /*31e0*/  BSSY B1, `(.L_x_37) ;  /* 0x000000c000017945 */ /* 0x000fe40003800000 */
[----:B------:R-:W-:Y:S01]  /*31f0*/  IMAD R7, R7, UR7, R30 ;  /* 0x0000000707077c24 */ /* 0x000fe2000f8e021e */
[----:B------:R-:W-:Y:S02]  /*3200*/  ULDC.64 UR6, c[0x0][0x5b0] ;  /* 0x00016c0000067ab9 */ /* 0x000fe40000000a00 */
[----:B------:R-:W-:-:S02]  /*3210*/  IMAD R32, R27, UR6, RZ ;  /* 0x000000061b207c24 */ /* 0x000fc4000f8e02ff */
[----:B------:R-:W-:Y:S02]  /*3220*/  IMAD.IADD R29, R29, 0x1, R7 ;  /* 0x000000011d1d7824 */ /* 0x000fe400078e0207 */
[C---:B------:R-:W-:Y:S02]  /*3230*/  IMAD R7, R37.reuse, UR7, R32 ;  /* 0x0000000725077c24 */ /* 0x040fe4000f8e0220 */
[----:B------:R-:W-:-:S03]  /*3240*/  IMAD.WIDE.U32 R30, R37, UR6, R28 ;  /* 0x00000006251e7c25 */ /* 0x000fc6000f8e001c */
[----:B------:R-:W-:-:S04]  /*3250*/  IADD3 R30, P1, R30, UR10, RZ ;  /* 0x0000000a1e1e7c10 */ /* 0x000fc8000ff3e0ff */
[--C-:B------:R-:W-:Y:S02]  /*3260*/  IADD3.X R31, R31, UR11, R7.reuse, P1, !PT ;  /* 0x0000000b1f1f7c10 */ /* 0x100fe40008ffe407 */
[----:B------:R-:W-:Y:S01]  /*3270*/  PRMT R7, RZ, 0x7610, R7 ;  /* 0x00007610ff077816 */ /* 0x000fe20000000007 */
[----:B------:R-:W-:Y:S06]  /*3280*/  @P4 BRA `(.L_x_38) ;  /* 0x0000000000044947 */ /* 0x000fec0003800000 */
[----:B------:R0:W5:Y:S02]  /*3290*/  LDG.E.U8 R7, desc[UR18][R30.64] ;  /* 0x000000121e077981 */ /* 0x000164000c1e1100 */
.L_x_38:
[----:B------:R-:W-:Y:S05]  /*32a0*/  BSYNC B1 ;  /* 0x0000000000017941 */ /* 0x000fea0003800000 */
.L_x_37:
[----:B-----5:R-:W-:Y:S01]  /*32b0*/  LOP3.LUT R7, R7, 0xff, RZ, 0xc0, !PT ;  /* 0x000000ff07077812 */ /* 0x020fe200078ec0ff */
[----:B------:R-:W-:Y:S01]  /*32c0*/  BSSY B1, `(.L_x_39) ;  /* 0x000000b000017945 */ /* 0x000fe20003800000 */
[----:B------:R-:W-:Y:S02]  /*32d0*/  ISETP.LT.OR P2, PT, R35, 0x2, !P0 ;  /* 0x000000022300780c */ /* 0x000fe40004741670 */
[----:B------:R-:W-:-:S05]  /*32e0*/  F2FP.F16.E5M2.UNPACK_B R7, R7 ;  /* 0x00000007ff07723e */ /* 0x000fca00020004ff */
[----:B------:R-:W-:Y:S01]  /*32f0*/  HADD2.F32 R32, -RZ, R7.H0_H0 ;  /* 0x20000007ff207230 */ /* 0x000fe20000004100 */
[----:B------:R-:W-:-:S04]  /*3300*/  PRMT R7, RZ, 0x7610, R7 ;  /* 0x00007610ff077816 */ /* 0x000fc80000000007 */
[----:B------:R-:W-:-:S04]  /*3310*/  FMUL R32, R32, R9 ;  /* 0x0000000920207220 */ /* 0x000fc80000400000 */
[----:B--2---:R-:W-:-:S05]  /*3320*/  FFMA R32, R145, R8, R32 ;  /* 0x0000000891207223 */ /* 0x004fca0000000020 */
[----:B------:R-:W-:-:S05]  /*3330*/  F2FP.SATFINITE.E5M2.F32.PACK_AB_MERGE_C R33, RZ, R32, RZ ;  /* 0x00000020ff21723e */ /* 0x000fca00048060ff */
[----:B------:R1:W-:Y:S01]  /*3340*/  @!P4 STG.E.U8 desc[UR18][R24.64], R33 ;  /* 0x000000211800c986 */ /* 0x0003e2000c101112 */
[----:B------:R-:W-:Y:S05]  /*3350*/  @P2 BRA `(.L_x_40) ;  /* 0x0000000000042947 */ /* 0x000fea0003800000 */
[----:B------:R2:W5:Y:S02]  /*3360*/  LDG.E.U8 R7, desc[UR18][R30.64+0x1] ;  /* 0x000001121e077981 */ /* 0x000564000c1e1100 */
.L_x_40:
[----:B------:R-:W-:Y:S05]  /*3370*/  BSYNC B1 ;  /* 0x0000000000017941 */ /* 0x000fea0003800000 */
.L_x_39:
[----:B-----5:R-:W-:Y:S01]  /*3380*/  LOP3.LUT R7, R7, 0xff, RZ, 0xc0, !PT ;  /* 0x000000ff07077812 */ /* 0x020fe200078ec0ff */
[----:B------:R-:W-:Y:S01]  /*3390*/  BSSY B1, `(.L_x_41) ;  /* 0x0000013000017945 */ /* 0x000fe20003800000 */
[----:B------:R-:W-:Y:S02]  /*33a0*/  IADD3 R39, P1, R37, 0x8, RZ ;  /* 0x0000000825277810 */ /* 0x000fe40007f3e0ff */
[----:B------:R-:W-:-:S03]  /*33b0*/  F2FP.F16.E5M2.UNPACK_B R7, R7 ;  /* 0x00000007ff07723e */ /* 0x000fc600020004ff */
[----:B-1----:R-:W-:Y:S01]  /*33c0*/  IMAD.X R33, RZ, RZ, R27, P1 ;  /* 0x000000ffff217224 */ /* 0x002fe200008e061b */
[----:B------:R-:W-:Y:S01]  /*33d0*/  ISETP.GE.AND P1, PT, R36, 0x9, PT ;  /* 0x000000092400780c */ /* 0x000fe20003f26270 */
[----:B------:R-:W-:Y:S02]  /*33e0*/  HADD2.F32 R32, -RZ, R7.H0_H0 ;  /* 0x20000007ff207230 */ /* 0x000fe40000004100 */
[----:B------:R-:W-:Y:S01]  /*33f0*/  IMAD R38, R33, UR6, RZ ;  /* 0x0000000621267c24 */ /* 0x000fe2000f8e02ff */
[----:B------:R-:W-:Y:S02]  /*3400*/  ISETP.LT.OR P5, PT, R35, 0x1, !P1 ;  /* 0x000000012300780c */ /* 0x000fe40004fa1670 */
[----:B------:R-:W-:Y:S01]  /*3410*/  FMUL R7, R32, R9 ;  /* 0x0000000920077220 */ /* 0x000fe20000400000 */
[----:B------:R-:W-:-:S04]  /*3420*/  IMAD.WIDE.U32 R32, R39, UR6, R28 ;  /* 0x0000000627207c25 */ /* 0x000fc8000f8e001c */
[----:B------:R-:W-:Y:S01]  /*3430*/  FFMA R7, R140, R8, R7 ;  /* 0x000000088c077223 */ /* 0x000fe20000000007 */
[----:B------:R-:W-:Y:S01]  /*3440*/  IMAD R39, R39, UR7, R38 ;  /* 0x0000000727277c24 */ /* 0x000fe2000f8e0226 */
[----:B------:R-:W-:-:S03]  /*3450*/  IADD3 R32, P4, R32, UR10, RZ ;  /* 0x0000000a20207c10 */ /* 0x000fc6000ff9e0ff */
[----:B------:R-:W-:Y:S02]  /*3460*/  F2FP.SATFINITE.E5M2.F32.PACK_AB_MERGE_C R41, RZ, R7, RZ ;  /* 0x00000007ff29723e */ /* 0x000fe400048060ff */
[----:B------:R-:W-:Y:S02]  /*3470*/  IADD3.X R33, R33, UR11, R39, P4, !PT ;  /* 0x0000000b21217c10 */ /* 0x000fe4000a7fe427 */
[----:B------:R-:W-:Y:S01]  /*3480*/  PRMT R7, RZ, 0x7610, R7 ;  /* 0x00007610ff077816 */ /* 0x000fe20000000007 */
[----:B------:R1:W-:Y:S01]  /*3490*/  @!P2 STG.E.U8 desc[UR18][R24.64+0x1], R41 ;  /* 0x000001291800a986 */ /* 0x0003e2000c101112 */
[----:B------:R-:W-:Y:S05]  /*34a0*/  @P5 BRA `(.L_x_42) ;  /* 0x0000000000045947 */ /* 0x000fea0003800000 */
[----:B------:R3:W5:Y:S02]  /*34b0*/  LDG.E.U8 R7, desc[UR18][R32.64] ;  /* 0x0000001220077981 */ /* 0x000764000c1e1100 */
.L_x_42:
[----:B------:R-:W-:Y:S05]  /*34c0*/  BSYNC B1 ;  /* 0x0000000000017941 */ /* 0x000fea0003800000 */
.L_x_41:
[----:B-----5:R-:W-:Y:S01]  /*34d0*/  LOP3.LUT R7, R7, 0xff, RZ, 0xc0, !PT ;  /* 0x000000ff07077812 */ /* 0x020fe200078ec0ff */
[----:B------:R-:W-:Y:S01]  /*34e0*/  BSSY B1, `(.L_x_43) ;  /* 0x000000b000017945 */ /* 0x000fe20003800000 */
[----:B------:R-:W-:Y:S02]  /*34f0*/  ISETP.LT.OR P2, PT, R35, 0x2, !P1 ;  /* 0x000000022300780c */ /* 0x000fe40004f41670 */
[----:B------:R-:W-:-:S05]  /*3500*/  F2FP.F16.E5M2.UNPACK_B R7, R7 ;  /* 0x00000007ff07723e */ /* 0x000fca00020004ff */
[----:B------:R-:W-:Y:S01]  /*3510*/  HADD2.F32 R38, -RZ, R7.H0_H0 ;  /* 0x20000007ff267230 */ /* 0x000fe20000004100 */
[----:B------:R-:W-:-:S04]  /*3520*/  PRMT R7, RZ, 0x7610, R7 ;  /* 0x00007610ff077816 */ /* 0x000fc80000000007 */
[----:B------:R-:W-:-:S04]  /*3530*/  FMUL R38, R38, R9 ;  /* 0x0000000926267220 */ /* 0x000fc80000400000 */
[----:B------:R-:W-:-:S05]  /*3540*/  FFMA R38, R143, R8, R38 ;  /* 0x000000088f267223 */ /* 0x000fca0000000026 */
[----:B------:R-:W-:-:S05]  /*3550*/  F2FP.SATFINITE.E5M2.F32.PACK_AB_MERGE_C R39, RZ, R38, RZ ;  /* 0x00000026ff27723e */ /* 0x000fca00048060ff */
[----:B------:R4:W-:Y:S01]  /*3560*/  @!P5 STG.E.U8 desc[UR18][R14.64], R39 ;  /* 0x000000270e00d986 */ /* 0x0009e2000c101112 */
[----:B------:R-:W-:Y:S05]  /*3570*/  @P2 BRA `(.L_x_44) ;  /* 0x0000000000042947 */ /* 0x000fea0003800000 */
[----:B------:R0:W5:Y:S02]  /*3580*/  LDG.E.U8 R7, desc[UR18][R32.64+0x1] ;  /* 0x0000011220077981 */ /* 0x000164000c1e1100 */
.L_x_44:
[----:B------:R-:W-:Y:S05]  /*3590*/  BSYNC B1 ;  /* 0x0000000000017941 */ /* 0x000fea0003800000 */
.L_x_43:
[----:B-----5:R-:W-:Y:S01]  /*35a0*/  LOP3.LUT R7, R7, 0xff, RZ, 0xc0, !PT ;  /* 0x000000ff07077812 */ /* 0x020fe200078ec0ff */
[----:B------:R-:W-:Y:S01]  /*35b0*/  BSSY B1, `(.L_x_45) ;  /* 0x000000b000017945 */ /* 0x000fe20003800000 */
[----:B------:R-:W-:Y:S02]  /*35c0*/  ISETP.LT.OR P4, PT, R35, 0x9, !P0 ;  /* 0x000000092300780c */ /* 0x000fe40004781670 */
[----:B------:R-:W-:-:S05]  /*35d0*/  F2FP.F16.E5M2.UNPACK_B R7, R7 ;  /* 0x00000007ff07723e */ /* 0x000fca00020004ff */
[----:B------:R-:W-:-:S05]  /*35e0*/  HADD2.F32 R38, -RZ, R7.H0_H0 ;  /* 0x20000007ff267230 */ /* 0x000fca0000004100 */
[----:B------:R-:W-:-:S04]  /*35f0*/  FMUL R7, R38, R9 ;  /* 0x0000000926077220 */ /* 0x000fc80000400000 */
[----:B------:R-:W-:-:S05]  /*3600*/  FFMA R7, R138, R8, R7 ;  /* 0x000000088a077223 */ /* 0x000fca0000000007 */
[----:B----4-:R-:W-:Y:S02]  /*3610*/  F2FP.SATFINITE.E5M2.F32.PACK_AB_MERGE_C R39, RZ, R7, RZ ;  /* 0x00000007ff27723e */ /* 0x010fe400048060ff */
[----:B------:R-:W-:-:S03]  /*3620*/  PRMT R7, RZ, 0x7610, R7 ;  /* 0x00007610ff077816 */ /* 0x000fc60000000007 */
[----:B------:R4:W-:Y:S01]  /*3630*/  @!P2 STG.E.U8 desc[UR18][R14.64+0x1], R39 ;  /* 0x000001270e00a986 */ /* 0x0009e2000c101112 */
[----:B------:R-:W-:Y:S05]  /*3640*/  @P4 BRA `(.L_x_46) ;  /* 0x0000000000044947 */ /* 0x000fea0003800000 */
[----:B------:R0:W5:Y:S02]  /*3650*/  LDG.E.U8 R7, desc[UR18][R30.64+0x8] ;  /* 0x000008121e077981 */ /* 0x000164000c1e1100 */
.L_x_46:
[----:B------:R-:W-:Y:S05]  /*3660*/  BSYNC B1 ;  /* 0x0000000000017941 */ /* 0x000fea0003800000 */
.L_x_45:
        /* <DEDUP_REMOVED lines=8> */
[----:B----4-:R-:W-:-:S05]  /*36f0*/  F2FP.SATFINITE.E5M2.F32.PACK_AB_MERGE_C R39, RZ, R38, RZ ;  /* 0x00000026ff27723e */ /* 0x010fca00048060ff */
[----:B------:R4:W-:Y:S01]  /*3700*/  @!P4 STG.E.U8 desc[UR18][R24.64+0x8], R39 ;  /* 0x000008271800c986 */ /* 0x0009e2000c101112 */
[----:B------:R-:W-:Y:S05]  /*3710*/  @P2 BRA `(.L_x_48) ;  /* 0x0000000000042947 */ /* 0x000fea0003800000 */
[----:B------:R0:W5:Y:S02]  /*3720*/  LDG.E.U8 R7, desc[UR18][R30.64+0x9] ;  /* 0x000009121e077981 */ /* 0x000164000c1e1100 */
.L_x_48:
[----:B------:R-:W-:Y:S05]  /*3730*/  BSYNC B1 ;  /* 0x0000000000017941 */ /* 0x000fea0003800000 */
.L_x_47:
        /* <DEDUP_REMOVED lines=12> */
.L_x_50:
[----:B------:R-:W-:Y:S05]  /*3800*/  BSYNC B1 ;  /* 0x0000000000017941 */ /* 0x000fea0003800000 */
.L_x_49:
        /* <DEDUP_REMOVED lines=12> */
.L_x_52:
[----:B------:R-:W-:Y:S05]  /*38d0*/  BSYNC B1 ;  /* 0x0000000000017941 */ /* 0x000fea0003800000 */
.L_x_51:
        /* <DEDUP_REMOVED lines=12> */
.L_x_54:
[----:B------:R-:W-:Y:S05]  /*39a0*/  BSYNC B1 ;  /* 0x0000000000017941 */ /* 0x000fea0003800000 */
.L_x_53:
        /* <DEDUP_REMOVED lines=12> */
.L_x_56:
[----:B------:R-:W-:Y:S05]  /*3a70*/  BSYNC B1 ;  /* 0x0000000000017941 */ /* 0x000fea0003800000 */
.L_x_55:
        /* <DEDUP_REMOVED lines=12> */
.L_x_58:
[----:B------:R-:W-:Y:S05]  /*3b40*/  BSYNC B1 ;  /* 0x0000000000017941 */ /* 0x000fea0003800000 */
.L_x_57:
        /* <DEDUP_REMOVED lines=12> */
.L_x_60:
[----:B------:R-:W-:Y:S05]  /*3c10*/  BSYNC B1 ;  /* 0x0000000000017941 */ /* 0x000fea0003800000 */
.L_x_59:
        /* <DEDUP_REMOVED lines=12> */
.L_x_62:
[----:B------:R-:W-:Y:S05]  /*3ce0*/  BSYNC B1 ;  /* 0x0000000000017941 */ /* 0x000fea0003800000 */
.L_x_61:
        /* <DEDUP_REMOVED lines=12> */
.L_x_64:
[----:B------:R-:W-:Y:S05]  /*3db0*/  BSYNC B1 ;  /* 0x0000000000017941 */ /* 0x000fea0003800000 */
.L_x_63:
        /* <DEDUP_REMOVED lines=12> */
.L_x_66:
[----:B------:R-:W-:Y:S05]  /*3e80*/  BSYNC B1 ;  /* 0x0000000000017941 */ /* 0x000fea0003800000 */
.L_x_65:
        /* <DEDUP_REMOVED lines=12> */
.L_x_68:
[----:B------:R-:W-:Y:S05]  /*3f50*/  BSYNC B1 ;  /* 0x0000000000017941 */ /* 0x000fea0003800000 */
.L_x_67:
        /* <DEDUP_REMOVED lines=12> */
.L_x_70:
[----:B------:R-:W-:Y:S05]  /*4020*/  BSYNC B1 ;  /* 0x0000000000017941 */ /* 0x000fea0003800000 */
.L_x_69:
        /* <DEDUP_REMOVED lines=12> */
.L_x_72:
[----:B------:R-:W-:Y:S05]  /*40f0*/  BSYNC B1 ;  /* 0x0000000000017941 */ /* 0x000fea0003800000 */
.L_x_71:
        /* <DEDUP_REMOVED lines=12> */
.L_x_74:
[----:B------:R-:W-:Y:S05]  /*41c0*/  BSYNC B1 ;  /* 0x0000000000017941 */ /* 0x000fea0003800000 */
.L_x_73:
        /* <DEDUP_REMOVED lines=12> */
.L_x_76:
[----:B------:R-:W-:Y:S05]  /*4290*/  BSYNC B1 ;  /* 0x0000000000017941 */ /* 0x000fea0003800000 */
.L_x_75:
        /* <DEDUP_REMOVED lines=12> */
.L_x_78:
[----:B------:R-:W-:Y:S05]  /*4360*/  BSYNC B1 ;  /* 0x0000000000017941 */ /* 0x000fea0003800000 */
.L_x_77:
        /* <DEDUP_REMOVED lines=12> */
.L_x_80:
[----:B------:R-:W-:Y:S05]  /*4430*/  BSYNC B1 ;  /* 0x0000000000017941 */ /* 0x000fea0003800000 */
.L_x_79:
        /* <DEDUP_REMOVED lines=12> */
.L_x_82:
[----:B------:R-:W-:Y:S05]  /*4500*/  BSYNC B1 ;  /* 0x0000000000017941 */ /* 0x000fea0003800000 */
.L_x_81:
        /* <DEDUP_REMOVED lines=12> */
.L_x_84:
[----:B------:R-:W-:Y:S05]  /*45d0*/  BSYNC B1 ;  /* 0x0000000000017941 */ /* 0x000fea0003800000 */
.L_x_83:
        /* <DEDUP_REMOVED lines=12> */
.L_x_86:
[----:B------:R-:W-:Y:S05]  /*46a0*/  BSYNC B1 ;  /* 0x0000000000017941 */ /* 0x000fea0003800000 */
.L_x_85:
        /* <DEDUP_REMOVED lines=12> */
.L_x_88:
[----:B------:R-:W-:Y:S05]  /*4770*/  BSYNC B1 ;  /* 0x0000000000017941 */ /* 0x000fea0003800000 */
.L_x_87:
        /* <DEDUP_REMOVED lines=12> */
.L_x_90:
[----:B------:R-:W-:Y:S05]  /*4840*/  BSYNC B1 ;  /* 0x0000000000017941 */ /* 0x000fea0003800000 */
.L_x_89:
        /* <DEDUP_REMOVED lines=12> */
.L_x_92:
[----:B------:R-:W-:Y:S05]  /*4910*/  BSYNC B1 ;  /* 0x0000000000017941 */ /* 0x000fea0003800000 */
.L_x_91:
        /* <DEDUP_REMOVED lines=12> */
.L_x_94:
[----:B------:R-:W-:Y:S05]  /*49e0*/  BSYNC B1 ;  /* 0x0000000000017941 */ /* 0x000fea0003800000 */
.L_x_93:
        /* <DEDUP_REMOVED lines=12> */
.L_x_96:
[----:B------:R-:W-:Y:S05]  /*4ab0*/  BSYNC B1 ;  /* 0x0000000000017941 */ /* 0x000fea0003800000 */
.L_x_95:
[----:B-----5:R-:W-:Y:S01]  /*4ac0*/  LOP3.LUT R7, R7, 0xff, RZ, 0xc0, !PT ;  /* 0x000000ff07077812 */ /* 0x020fe200078ec0ff */
[----:B------:R-:W-:Y:S01]  /*4ad0*/  BSSY B1, `(.L_x_97) ;  /* 0x000000b000017945 */ /* 0x000fe20003800000 */
[----:B------:R-:W-:Y:S02]  /*4ae0*/  ISETP.LT.OR P2, PT, R35, 0x39, !P1 ;  /* 0x000000392300780c */ /* 0x000fe40004f41670 */
[----:B------:R-:W-:-:S05]  /*4af0*/  F2FP.F16.E5M2.UNPACK_B R7, R7 ;  /* 0x00000007ff07723e */ /* 0x000fca00020004ff */
[----:B0-2---:R-:W-:-:S05]  /*4b00*/  HADD2.F32 R30, -RZ, R7.H0_H0 ;  /* 0x20000007ff1e7230 */ /* 0x005fca0000004100 */
[----:B------:R-:W-:-:S04]  /*4b10*/  FMUL R7, R30, R9 ;  /* 0x000000091e077220 */ /* 0x000fc80000400000 */
[----:B------:R-:W-:-:S05]  /*4b20*/  FFMA R7, R112, R8, R7 ;  /* 0x0000000870077223 */ /* 0x000fca0000000007 */
[----:B------:R-:W-:Y:S02]  /*4b30*/  F2FP.SATFINITE.E5M2.F32.PACK_AB_MERGE_C R31, RZ, R7, RZ ;  /* 0x00000007ff1f723e */ /* 0x000fe400048060ff */
[----:B------:R-:W-:-:S03]  /*4b40*/  PRMT R7, RZ, 0x7610, R7 ;  /* 0x00007610ff077816 */ /* 0x000fc60000000007 */
[----:B------:R0:W-:Y:S01]  /*4b50*/  @!P0 STG.E.U8 desc[UR18][R24.64+0x39], R31 ;  /* 0x0000391f18008986 */ /* 0x0001e2000c101112 */
[----:B------:R-:W-:Y:S05]  /*4b60*/  @P2 BRA `(.L_x_98) ;  /* 0x0000000000042947 */ /* 0x000fea0003800000 */
[----:B------:R2:W5:Y:S02]  /*4b70*/  LDG.E.U8 R7, desc[UR18][R32.64+0x38] ;  /* 0x0000381220077981 */ /* 0x000564000c1e1100 */
.L_x_98:
[----:B------:R-:W-:Y:S05]  /*4b80*/  BSYNC B1 ;  /* 0x0000000000017941 */ /* 0x000fea0003800000 */
.L_x_97:
[----:B-----5:R-:W-:Y:S01]  /*4b90*/  LOP3.LUT R7, R7, 0xff, RZ, 0xc0, !PT ;  /* 0x000000ff07077812 */ /* 0x020fe200078ec0ff */
[----:B------:R-:W-:Y:S01]  /*4ba0*/  BSSY B1, `(.L_x_99) ;  /* 0x000000b000017945 */ /* 0x000fe20003800000 */
[----:B------:R-:W-:Y:S02]  /*4bb0*/  ISETP.LT.OR P1, PT, R35, 0x3a, !P1 ;  /* 0x0000003a2300780c */ /* 0x000fe40004f21670 */
[----:B------:R-:W-:-:S05]  /*4bc0*/  F2FP.F16.E5M2.UNPACK_B R7, R7 ;  /* 0x00000007ff07723e */ /* 0x000fca00020004ff */
[----:B01--4-:R-:W-:Y:S01]  /*4bd0*/  HADD2.F32 R24, -RZ, R7.H0_H0 ;  /* 0x20000007ff187230 */ /* 0x013fe20000004100 */
[----:B------:R-:W-:-:S04]  /*4be0*/  PRMT R7, RZ, 0x7610, R7 ;  /* 0x00007610ff077816 */ /* 0x000fc80000000007 */
[----:B------:R-:W-:-:S04]  /*4bf0*/  FMUL R24, R24, R9 ;  /* 0x0000000918187220 */ /* 0x000fc80000400000 */
[----:B------:R-:W-:-:S05]  /*4c00*/  FFMA R24, R115, R8, R24 ;  /* 0x0000000873187223 */ /* 0x000fca0000000018 */
[----:B------:R-:W-:-:S05]  /*4c10*/  F2FP.SATFINITE.E5M2.F32.PACK_AB_MERGE_C R25, RZ, R24, RZ ;  /* 0x00000018ff19723e */ /* 0x000fca00048060ff */
[----:B------:R0:W-:Y:S01]  /*4c20*/  @!P2 STG.E.U8 desc[UR18][R14.64+0x38], R25 ;  /* 0x000038190e00a986 */ /* 0x0001e2000c101112 */
[----:B------:R-:W-:Y:S05]  /*4c30*/  @P1 BRA `(.L_x_100) ;  /* 0x0000000000041947 */ /* 0x000fea0003800000 */
[----:B------:R1:W5:Y:S02]  /*4c40*/  LDG.E.U8 R7, desc[UR18][R32.64+0x39] ;  /* 0x0000391220077981 */ /* 0x000364000c1e1100 */
.L_x_100:
[----:B------:R-:W-:Y:S05]  /*4c50*/  BSYNC B1 ;  /* 0x0000000000017941 */ /* 0x000fea0003800000 */
.L_x_99:
[----:B-----5:R-:W-:Y:S01]  /*4c60*/  LOP3.LUT R7, R7, 0xff, RZ, 0xc0, !PT ;  /* 0x000000ff07077812 */ /* 0x020fe200078ec0ff */
[----:B------:R-:W-:Y:S01]  /*4c70*/  BSSY B1, `(.L_x_101) ;  /* 0x0000013000017945 */ /* 0x000fe20003800000 */
[----:B------:R-:W-:Y:S02]  /*4c80*/  IADD3 R31, P0, R37, 0x80, RZ ;  /* 0x00000080251f7810 */ /* 0x000fe40007f1e0ff */
[----:B------:R-:W-:-:S03]  /*4c90*/  F2FP.F16.E5M2.UNPACK_B R7, R7 ;  /* 0x00000007ff07723e */ /* 0x000fc600020004ff */
[----:B0-----:R-:W-:Y:S01]  /*4ca0*/  IMAD.X R25, RZ, RZ, R27, P0 ;  /* 0x000000ffff197224 */ /* 0x001fe200000e061b */
        /* <DEDUP_REMOVED lines=9> */
[----:B-123--:R-:W-:Y:S02]  /*4d40*/  F2FP.SATFINITE.E5M2.F32.PACK_AB_MERGE_C R33, RZ, R7, RZ ;  /* 0x00000007ff21723e */ /* 0x00efe400048060ff */
[----:B------:R-:W-:Y:S02]  /*4d50*/  IADD3.X R25, R25, UR11, R31, P2, !PT ;  /* 0x0000000b19197c10 */ /* 0x000fe400097fe41f */
[----:B------:R-:W-:Y:S01]  /*4d60*/  PRMT R7, RZ, 0x7610, R7 ;  /* 0x00007610ff077816 */ /* 0x000fe20000000007 */
[----:B------:R0:W-:Y:S01]  /*4d70*/  @!P1 STG.E.U8 desc[UR18][R14.64+0x39], R33 ;  /* 0x000039210e009986 */ /* 0x0001e2000c101112 */
[----:B------:R-:W-:Y:S05]  /*4d80*/  @P4 BRA `(.L_x_102) ;  /* 0x0000000000044947 */ /* 0x000fea0003800000 */
[----:B------:R1:W5:Y:S02]  /*4d90*/  LDG.E.U8 R7, desc[UR18][R24.64] ;  /* 0x0000001218077981 */ /* 0x000364000c1e1100 */
.L_x_102:
[----:B------:R-:W-:Y:S05]  /*4da0*/  BSYNC B1 ;  /* 0x0000000000017941 */ /* 0x000fea0003800000 */
.L_x_101:
[----:B-----5:R-:W-:Y:S01]  /*4db0*/  LOP3.LUT R7, R7, 0xff, RZ, 0xc0, !PT ;  /* 0x000000ff07077812 */ /* 0x020fe200078ec0ff */
[----:B------:R-:W-:Y:S01]  /*4dc0*/  BSSY B1, `(.L_x_103) ;  /* 0x000000b000017945 */ /* 0x000fe20003800000 */
[----:B------:R-:W-:Y:S02]  /*4dd0*/  ISETP.LT.OR P2, PT, R35, 0x2, !P0 ;  /* 0x000000022300780c */ /* 0x000fe40004741670 */
[----:B------:R-:W-:-:S05]  /*4de0*/  F2FP.F16.E5M2.UNPACK_B R7, R7 ;  /* 0x00000007ff07723e */ /* 0x000fca00020004ff */
[----:B0-----:R-:W-:Y:S01]  /*4df0*/  HADD2.F32 R14, -RZ, R7.H0_H0 ;  /* 0x20000007ff0e7230 */ /* 0x001fe20000004100 */
[----:B------:R-:W-:-:S04]  /*4e00*/  PRMT R7, RZ, 0x7610, R7 ;  /* 0x00007610ff077816 */ /* 0x000fc80000000007 */
[----:B------:R-:W-:-:S04]  /*4e10*/  FMUL R14, R14, R9 ;  /* 0x000000090e0e7220 */ /* 0x000fc80000400000 */
[----:B------:R-:W-:-:S05]  /*4e20*/  FFMA R14, R113, R8, R14 ;  /* 0x00000008710e7223 */ /* 0x000fca000000000e */
[----:B------:R-:W-:-:S05]  /*4e30*/  F2FP.SATFINITE.E5M2.F32.PACK_AB_MERGE_C R15, RZ, R14, RZ ;  /* 0x0000000eff0f723e */ /* 0x000fca00048060ff */
[----:B------:R0:W-:Y:S01]  /*4e40*/  @!P4 STG.E.U8 desc[UR18][R12.64], R15 ;  /* 0x0000000f0c00c986 */ /* 0x0001e2000c101112 */
[----:B------:R-:W-:Y:S05]  /*4e50*/  @P2 BRA `(.L_x_104) ;  /* 0x0000000000042947 */ /* 0x000fea0003800000 */
[----:B------:R2:W5:Y:S02]  /*4e60*/  LDG.E.U8 R7, desc[UR18][R24.64+0x1] ;  /* 0x0000011218077981 */ /* 0x000564000c1e1100 */
.L_x_104:
[----:B------:R-:W-:Y:S05]  /*4e70*/  BSYNC B1 ;  /* 0x0000000000017941 */ /* 0x000fea0003800000 */
.L_x_103:
[----:B-----5:R-:W-:Y:S01]  /*4e80*/  LOP3.LUT R7, R7, 0xff, RZ, 0xc0, !PT ;  /* 0x000000ff07077812 */ /* 0x020fe200078ec0ff */
[----:B------:R-:W-:Y:S01]  /*4e90*/  BSSY B1, `(.L_x_105) ;  /* 0x0000013000017945 */ /* 0x000fe20003800000 */
[----:B------:R-:W-:Y:S02]  /*4ea0*/  IADD3 R37, P1, R37, 0x88, RZ ;  /* 0x0000008825257810 */ /* 0x000fe40007f3e0ff */
[----:B------:R-:W-:-:S03]  /*4eb0*/  F2FP.F16.E5M2.UNPACK_B R7, R7 ;  /* 0x00000007ff07723e */ /* 0x000fc600020004ff */
[----:B------:R-:W-:Y:S01]  /*4ec0*/  IMAD.X R26, RZ, RZ, R27, P1 ;  /* 0x000000ffff1a7224 */ /* 0x000fe200008e061b */
[----:B------:R-:W-:Y:S01]  /*4ed0*/  ISETP.GE.AND P1, PT, R36, 0x89, PT ;  /* 0x000000892400780c */ /* 0x000fe20003f26270 */
[----:B------:R-:W-:Y:S02]  /*4ee0*/  HADD2.F32 R14, -RZ, R7.H0_H0 ;  /* 0x20000007ff0e7230 */ /* 0x000fe40000004100 */
[----:B------:R-:W-:Y:S01]  /*4ef0*/  IMAD R26, R26, UR6, RZ ;  /* 0x000000061a1a7c24 */ /* 0x000fe2000f8e02ff */
[----:B------:R-:W-:Y:S01]  /*4f00*/  ISETP.LT.OR P5, PT, R35, 0x1, !P1 ;  /* 0x000000012300780c */ /* 0x000fe20004fa1670 */
[----:B------:R-:W-:-:S04]  /*4f10*/  IMAD.WIDE.U32 R28, R37, UR6, R28 ;  /* 0x00000006251c7c25 */ /* 0x000fc8000f8e001c */
[----:B------:R-:W-:Y:S01]  /*4f20*/  FMUL R7, R14, R9 ;  /* 0x000000090e077220 */ /* 0x000fe20000400000 */
[----:B------:R-:W-:-:S03]  /*4f30*/  IMAD R37, R37, UR7, R26 ;  /* 0x0000000725257c24 */ /* 0x000fc6000f8e021a */
[----:B------:R-:W-:Y:S01]  /*4f40*/  FFMA R7, R108, R8, R7 ;  /* 0x000000086c077223 */ /* 0x000fe20000000007 */
[----:B------:R-:W-:-:S04]  /*4f50*/  IADD3 R14, P4, R28, UR10, RZ ;  /* 0x0000000a1c0e7c10 */ /* 0x000fc8000ff9e0ff */
[----:B------:R-:W-:Y:S02]  /*4f60*/  F2FP.SATFINITE.E5M2.F32.PACK_AB_MERGE_C R27, RZ, R7, RZ ;  /* 0x00000007ff1b723e */ /* 0x000fe400048060ff */
[----:B0-----:R-:W-:Y:S02]  /*4f70*/  IADD3.X R15, R29, UR11, R37, P4, !PT ;  /* 0x0000000b1d0f7c10 */ /* 0x001fe4000a7fe425 */
[----:B------:R-:W-:Y:S01]  /*4f80*/  PRMT R7, RZ, 0x7610, R7 ;  /* 0x00007610ff077816 */ /* 0x000fe20000000007 */
[----:B------:R0:W-:Y:S01]  /*4f90*/  @!P2 STG.E.U8 desc[UR18][R12.64+0x1], R27 ;  /* 0x0000011b0c00a986 */ /* 0x0001e2000c101112 */
[----:B------:R-:W-:Y:S05]  /*4fa0*/  @P5 BRA `(.L_x_106) ;  /* 0x0000000000045947 */ /* 0x000fea0003800000 */
[----:B------:R3:W5:Y:S02]  /*4fb0*/  LDG.E.U8 R7, desc[UR18][R14.64] ;  /* 0x000000120e077981 */ /* 0x000764000c1e1100 */
.L_x_106:
[----:B------:R-:W-:Y:S05]  /*4fc0*/  BSYNC B1 ;  /* 0x0000000000017941 */ /* 0x000fea0003800000 */
.L_x_105:
        /* <DEDUP_REMOVED lines=8> */
[----:B0-----:R-:W-:-:S05]  /*5050*/  F2FP.SATFINITE.E5M2.F32.PACK_AB_MERGE_C R27, RZ, R26, RZ ;  /* 0x0000001aff1b723e */ /* 0x001fca00048060ff */
[----:B------:R0:W-:Y:S01]  /*5060*/  @!P5 STG.E.U8 desc[UR18][R10.64], R27 ;  /* 0x0000001b0a00d986 */ /* 0x0001e2000c101112 */
[----:B------:R-:W-:Y:S05]  /*5070*/  @P2 BRA `(.L_x_108) ;  /* 0x0000000000042947 */ /* 0x000fea0003800000 */
[----:B------:R4:W5:Y:S02]  /*5080*/  LDG.E.U8 R7, desc[UR18][R14.64+0x1] ;  /* 0x000001120e077981 */ /* 0x000964000c1e1100 */
.L_x_108:
[----:B------:R-:W-:Y:S05]  /*5090*/  BSYNC B1 ;  /* 0x0000000000017941 */ /* 0x000fea0003800000 */
.L_x_107:
[----:B-----5:R-:W-:Y:S01]  /*50a0*/  LOP3.LUT R7, R7, 0xff, RZ, 0xc0, !PT ;  /* 0x000000ff07077812 */ /* 0x020fe200078ec0ff */
[----:B------:R-:W-:Y:S01]  /*50b0*/  BSSY B1, `(.L_x_109) ;  /* 0x000000b000017945 */ /* 0x000fe20003800000 */
[----:B------:R-:W-:Y:S02]  /*50c0*/  ISETP.LT.OR P4, PT, R35, 0x9, !P0 ;  /* 0x000000092300780c */ /* 0x000fe40004781670 */
[----:B------:R-:W-:-:S05]  /*50d0*/  F2FP.F16.E5M2.UNPACK_B R7, R7 ;  /* 0x00000007ff07723e */ /* 0x000fca00020004ff */
[----:B------:R-:W-:-:S05]  /*50e0*/  HADD2.F32 R26, -RZ, R7.H0_H0 ;  /* 0x20000007ff1a7230 */ /* 0x000fca0000004100 */
[----:B------:R-:W-:-:S04]  /*50f0*/  FMUL R7, R26, R9 ;  /* 0x000000091a077220 */ /* 0x000fc80000400000 */
[----:B------:R-:W-:-:S05]  /*5100*/  FFMA R7, R106, R8, R7 ;  /* 0x000000086a077223 */ /* 0x000fca0000000007 */
[----:B0-----:R-:W-:Y:S02]  /*5110*/  F2FP.SATFINITE.E5M2.F32.PACK_AB_MERGE_C R27, RZ, R7, RZ ;  /* 0x00000007ff1b723e */ /* 0x001fe400048060ff */
[----:B------:R-:W-:-:S03]  /*5120*/  PRMT R7, RZ, 0x7610, R7 ;  /* 0x00007610ff077816 */ /* 0x000fc60000000007 */
[----:B------:R0:W-:Y:S01]  /*5130*/  @!P2 STG.E.U8 desc[UR18][R10.64+0x1], R27 ;  /* 0x0000011b0a00a986 */ /* 0x0001e2000c101112 */
[----:B------:R-:W-:Y:S05]  /*5140*/  @P4 BRA `(.L_x_110) ;  /* 0x0000000000044947 */ /* 0x000fea0003800000 */
[----:B------:R0:W5:Y:S02]  /*5150*/  LDG.E.U8 R7, desc[UR18][R24.64+0x8] ;  /* 0x0000081218077981 */ /* 0x000164000c1e1100 */
.L_x_110:
[----:B------:R-:W-:Y:S05]  /*5160*/  BSYNC B1 ;  /* 0x0000000000017941 */ /* 0x000fea0003800000 */
.L_x_109:
        /* <DEDUP_REMOVED lines=12> */
.L_x_112:
[----:B------:R-:W-:Y:S05]  /*5230*/  BSYNC B1 ;  /* 0x0000000000017941 */ /* 0x000fea0003800000 */
.L_x_111:
        /* <DEDUP_REMOVED lines=12> */
.L_x_114:
[----:B------:R-:W-:Y:S05]  /*5300*/  BSYNC B1 ;  /* 0x0000000000017941 */ /* 0x000fea0003800000 */
.L_x_113:
        /* <DEDUP_REMOVED lines=12> */
.L_x_116:
[----:B------:R-:W-:Y:S05]  /*53d0*/  BSYNC B1 ;  /* 0x0000000000017941 */ /* 0x000fea0003800000 */
.L_x_115:
        /* <DEDUP_REMOVED lines=12> */
.L_x_118:
[----:B------:R-:W-:Y:S05]  /*54a0*/  BSYNC B1 ;  /* 0x0000000000017941 */ /* 0x000fea0003800000 */
.L_x_117:
        /* <DEDUP_REMOVED lines=12> */
.L_x_120:
[----:B------:R-:W-:Y:S05]  /*5570*/  BSYNC B1 ;  /* 0x0000000000017941 */ /* 0x000fea0003800000 */
.L_x_119:
        /* <DEDUP_REMOVED lines=12> */
.L_x_122:
[----:B------:R-:W-:Y:S05]  /*5640*/  BSYNC B1 ;  /* 0x0000000000017941 */ /* 0x000fea0003800000 */
.L_x_121:
        /* <DEDUP_REMOVED lines=12> */
.L_x_124:
[----:B------:R-:W-:Y:S05]  /*5710*/  BSYNC B1 ;  /* 0x0000000000017941 */ /* 0x000fea0003800000 */
.L_x_123:
        /* <DEDUP_REMOVED lines=12> */
.L_x_126:
[----:B------:R-:W-:Y:S05]  /*57e0*/  BSYNC B1 ;  /* 0x0000000000017941 */ /* 0x000fea0003800000 */
.L_x_125:
        /* <DEDUP_REMOVED lines=12> */
.L_x_128:
[----:B------:R-:W-:Y:S05]  /*58b0*/  BSYNC B1 ;  /* 0x0000000000017941 */ /* 0x000fea0003800000 */
.L_x_127:
        /* <DEDUP_REMOVED lines=12> */
.L_x_130:
[----:B------:R-:W-:Y:S05]  /*5980*/  BSYNC B1 ;  /* 0x0000000000017941 */ /* 0x000fea0003800000 */
.L_x_129:
        /* <DEDUP_REMOVED lines=12> */
.L_x_132:
[----:B------:R-:W-:Y:S05]  /*5a50*/  BSYNC B1 ;  /* 0x0000000000017941 */ /* 0x000fea0003800000 */
.L_x_131:
        /* <DEDUP_REMOVED lines=12> */
.L_x_134:
[----:B------:R-:W-:Y:S05]  /*5b20*/  BSYNC B1 ;  /* 0x0000000000017941 */ /* 0x000fea0003800000 */
.L_x_133:
        /* <DEDUP_REMOVED lines=12> */
.L_x_136:
[----:B------:R-:W-:Y:S05]  /*5bf0*/  BSYNC B1 ;  /* 0x0000000000017941 */ /* 0x000fea0003800000 */
.L_x_135:
        /* <DEDUP_REMOVED lines=12> */
.L_x_138:
[----:B------:R-:W-:Y:S05]  /*5cc0*/  BSYNC B1 ;  /* 0x0000000000017941 */ /* 0x000fea0003800000 */
.L_x_137:
        /* <DEDUP_REMOVED lines=12> */
.L_x_140:
[----:B------:R-:W-:Y:S05]  /*5d90*/  BSYNC B1 ;  /* 0x0000000000017941 */ /* 0x000fea0003800000 */
.L_x_139:
        /* <DEDUP_REMOVED lines=12> */
.L_x_142:
[----:B------:R-:W-:Y:S05]  /*5e60*/  BSYNC B1 ;  /* 0x0000000000017941 */ /* 0x000fea0003800000 */
.L_x_141:
        /* <DEDUP_REMOVED lines=12> */
.L_x_144:
[----:B------:R-:W-:Y:S05]  /*5f30*/  BSYNC B1 ;  /* 0x0000000000017941 */ /* 0x000fea0003800000 */
.L_x_143:
        /* <DEDUP_REMOVED lines=12> */
.L_x_146:
[----:B------:R-:W-:Y:S05]  /*6000*/  BSYNC B1 ;  /* 0x0000000000017941 */ /* 0x000fea0003800000 */
.L_x_145:
        /* <DEDUP_REMOVED lines=12> */
.L_x_148:
[----:B------:R-:W-:Y:S05]  /*60d0*/  BSYNC B1 ;  /* 0x0000000000017941 */ /* 0x000fea0003800000 */
.L_x_147:
        /* <DEDUP_REMOVED lines=12> */
.L_x_150:
[----:B------:R-:W-:Y:S05]  /*61a0*/  BSYNC B1 ;  /* 0x0000000000017941 */ /* 0x000fea0003800000 */
.L_x_149:
        /* <DEDUP_REMOVED lines=12> */
.L_x_152:
[----:B------:R-:W-:Y:S05]  /*6270*/  BSYNC B1 ;  /* 0x0000000000017941 */ /* 0x000fea0003800000 */
.L_x_151:
        /* <DEDUP_REMOVED lines=12> */
.L_x_154:
[----:B------:R-:W-:Y:S05]  /*6340*/  BSYNC B1 ;  /* 0x0000000000017941 */ /* 0x000fea0003800000 */
.L_x_153:
        /* <DEDUP_REMOVED lines=12> */
.L_x_156:
[----:B------:R-:W-:Y:S05]  /*6410*/  BSYNC B1 ;  /* 0x0000000000017941 */ /* 0x000fea0003800000 */
.L_x_155:
        /* <DEDUP_REMOVED lines=12> */
.L_x_158:
[----:B------:R-:W-:Y:S05]  /*64e0*/  BSYNC B1 ;  /* 0x0000000000017941 */ /* 0x000fea0003800000 */
.L_x_157:
        /* <DEDUP_REMOVED lines=12> */
.L_x_160:
[----:B------:R-:W-:Y:S05]  /*65b0*/  BSYNC B1 ;  /* 0x0000000000017941 */ /* 0x000fea0003800000 */
.L_x_159:
        /* <DEDUP_REMOVED lines=12> */
.L_x_162:
[----:B------:R-:W-:Y:S05]  /*6680*/  BSYNC B1 ;  /* 0x0000000000017941 */ /* 0x000fea0003800000 */
.L_x_161:
        /* <DEDUP_REMOVED lines=12> */
.L_x_164:
[----:B------:R-:W-:Y:S05]  /*6750*/  BSYNC B1 ;  /* 0x0000000000017941 */ /* 0x000fea0003800000 */
.L_x_163:
[----:B------:R-:W-:Y:S05]  /*6760*/  @P1 BRA `(.L_x_165) ;  /* 0x0000001000301947 */ /* 0x000fea0003800000 */
[----:B-----5:R-:W-:-:S04]  /*6770*/  LOP3.LUT R7, R7, 0xff, RZ, 0xc0, !PT ;  /* 0x000000ff07077812 */ /* 0x020fc800078ec0ff */
[----:B------:R-:W-:-:S05]  /*6780*/  F2FP.F16.E5M2.UNPACK_B R7, R7 ;  /* 0x00000007ff07723e */ /* 0x000fca00020004ff */
[----:B------:R-:W-:-:S05]  /*6790*/  HADD2.F32 R12, -RZ, R7.H0_H0 ;  /* 0x20000007ff0c7230 */ /* 0x000fca0000004100 */
[----:B------:R-:W-:-:S04]  /*67a0*/  FMUL R7, R12, R9 ;  /* 0x000000090c077220 */ /* 0x000fc80000400000 */
[----:B------:R-:W-:-:S05]  /*67b0*/  FFMA R7, R18, R8, R7 ;  /* 0x0000000812077223 */ /* 0x000fca0000000007 */
[----:B------:R-:W-:-:S05]  /*67c0*/  F2FP.SATFINITE.E5M2.F32.PACK_AB_MERGE_C R7, RZ, R7, RZ ;  /* 0x00000007ff07723e */ /* 0x000fca00048060ff */
[----:B------:R0:W-:Y:S01]  /*67d0*/  STG.E.U8 desc[UR18][R10.64+0x39], R7 ;  /* 0x000039070a007986 */ /* 0x0001e2000c101112 */
[----:B------:R-:W-:Y:S05]  /*67e0*/  BRA `(.L_x_165) ;  /* 0x0000001000107947 */ /* 0x000fea0003800000 */
.L_x_36:
[C---:B------:R-:W-:Y:S01]  /*67f0*/  ISETP.GE.AND P0, PT, R36.reuse, 0x1, PT ;  /* 0x000000012400780c */ /* 0x040fe20003f06270 */
[-C--:B--2---:R-:W-:Y:S01]  /*6800*/  FMUL R145, R145, R8.reuse ;  /* 0x0000000891917220 */ /* 0x084fe20000400000 */
[----:B------:R-:W-:Y:S01]  /*6810*/  ISETP.GE.AND P2, PT, R36, 0x9, PT ;  /* 0x000000092400780c */ /* 0x000fe20003f46270 */
[-C--:B------:R-:W-:Y:S01]  /*6820*/  FMUL R140, R140, R8.reuse ;  /* 0x000000088c8c7220 */ /* 0x080fe20000400000 */
[----:B------:R-:W-:Y:S01]  /*6830*/  ISETP.LT.OR P1, PT, R35, 0x1, !P0 ;  /* 0x000000012300780c */ /* 0x000fe20004721670 */
[-C--:B------:R-:W-:Y:S01]  /*6840*/  FMUL R143, R143, R8.reuse ;  /* 0x000000088f8f7220 */ /* 0x080fe20000400000 */
[----:B------:R-:W-:Y:S01]  /*6850*/  F2FP.SATFINITE.E5M2.F32.PACK_AB_MERGE_C R145, RZ, R145, RZ ;  /* 0x00000091ff91723e */ /* 0x000fe200048060ff */
[-C--:B------:R-:W-:Y:S01]  /*6860*/  FMUL R138, R138, R8.reuse ;  /* 0x000000088a8a7220 */ /* 0x080fe20000400000 */
[----:B------:R-:W-:Y:S01]  /*6870*/  ISETP.LT.OR P4, PT, R35, 0x2, !P0 ;  /* 0x000000022300780c */ /* 0x000fe20004781670 */
[-C--:B------:R-:W-:Y:S01]  /*6880*/  FMUL R141, R141, R8.reuse ;  /* 0x000000088d8d7220 */ /* 0x080fe20000400000 */
[C---:B------:R-:W-:Y:S01]  /*6890*/  ISETP.LT.OR P5, PT, R35.reuse, 0x1, !P2 ;  /* 0x000000012300780c */ /* 0x040fe200057a1670 */
[-C--:B------:R-:W-:Y:S01]  /*68a0*/  FMUL R136, R136, R8.reuse ;  /* 0x0000000888887220 */ /* 0x080fe20000400000 */
[----:B------:R-:W-:Y:S01]  /*68b0*/  ISETP.LT.OR P6, PT, R35, 0x2, !P2 ;  /* 0x000000022300780c */ /* 0x000fe200057c1670 */
[----:B------:R-:W-:Y:S01]  /*68c0*/  FMUL R139, R139, R8 ;  /* 0x000000088b8b7220 */ /* 0x000fe20000400000 */
[----:B------:R-:W-:Y:S01]  /*68d0*/  F2FP.SATFINITE.E5M2.F32.PACK_AB_MERGE_C R7, RZ, R140, RZ ;  /* 0x0000008cff07723e */ /* 0x000fe200048060ff */
[-C--:B------:R-:W-:Y:S01]  /*68e0*/  FMUL R134, R134, R8.reuse ;  /* 0x0000000886867220 */ /* 0x080fe20000400000 */
[----:B------:R-:W-:Y:S01]  /*68f0*/  F2FP.SATFINITE.E5M2.F32.PACK_AB_MERGE_C R143, RZ, R143, RZ ;  /* 0x0000008fff8f723e */ /* 0x000fe200048060ff */
[----:B------:R-:W-:Y:S01]  /*6900*/  @!P1 STG.E.U8 desc[UR18][R24.64], R145 ;  /* 0x0000009118009986 */ /* 0x000fe2000c101112 */
[----:B------:R-:W-:Y:S01]  /*6910*/  ISETP.LT.OR P1, PT, R35, 0x9, !P0 ;  /* 0x000000092300780c */ /* 0x000fe20004721670 */
[----:B------:R-:W-:Y:S01]  /*6920*/  FMUL R137, R137, R8 ;  /* 0x0000000889897220 */ /* 0x000fe20000400000 */
[----:B------:R-:W-:Y:S01]  /*6930*/  F2FP.SATFINITE.E5M2.F32.PACK_AB_MERGE_C R27, RZ, R138, RZ ;  /* 0x0000008aff1b723e */ /* 0x000fe200048060ff */
[----:B------:R0:W-:Y:S01]  /*6940*/  @!P4 STG.E.U8 desc[UR18][R24.64+0x1], R7 ;  /* 0x000001071800c986 */ /* 0x0001e2000c101112 */
[----:B------:R-:W-:Y:S01]  /*6950*/  F2FP.SATFINITE.E5M2.F32.PACK_AB_MERGE_C R141, RZ, R141, RZ ;  /* 0x0000008dff8d723e */ /* 0x000fe200048060ff */
[-C--:B------:R-:W-:Y:S01]  /*6960*/  FMUL R132, R132, R8.reuse ;  /* 0x0000000884847220 */ /* 0x080fe20000400000 */
[C---:B------:R-:W-:Y:S01]  /*6970*/  ISETP.LT.OR P4, PT, R35.reuse, 0xa, !P0 ;  /* 0x0000000a2300780c */ /* 0x040fe20004781670 */
[----:B------:R-:W-:Y:S01]  /*6980*/  @!P5 STG.E.U8 desc[UR18][R14.64], R143 ;  /* 0x0000008f0e00d986 */ /* 0x000fe2000c101112 */
[----:B------:R-:W-:Y:S01]  /*6990*/  ISETP.LT.OR P5, PT, R35, 0x9, !P2 ;  /* 0x000000092300780c */ /* 0x000fe200057a1670 */
[-C--:B------:R-:W-:Y:S01]  /*69a0*/  FMUL R135, R135, R8.reuse ;  /* 0x0000000887877220 */ /* 0x080fe20000400000 */
[----:B------:R-:W-:Y:S01]  /*69b0*/  F2FP.SATFINITE.E5M2.F32.PACK_AB_MERGE_C R139, RZ, R139, RZ ;  /* 0x0000008bff8b723e */ /* 0x000fe200048060ff */
[----:B------:R1:W-:Y:S01]  /*69c0*/  @!P6 STG.E.U8 desc[UR18][R14.64+0x1], R27 ;  /* 0x0000011b0e00e986 */ /* 0x0003e2000c101112 */
[C---:B------:R-:W-:Y:S01]  /*69d0*/  ISETP.LT.OR P6, PT, R35.reuse, 0xa, !P2 ;  /* 0x0000000a2300780c */ /* 0x040fe200057c1670 */
[-C--:B------:R-:W-:Y:S01]  /*69e0*/  FMUL R130, R130, R8.reuse ;  /* 0x0000000882827220 */ /* 0x080fe20000400000 */
[----:B------:R-:W-:Y:S01]  /*69f0*/  F2FP.SATFINITE.E5M2.F32.PACK_AB_MERGE_C R137, RZ, R137, RZ ;  /* 0x00000089ff89723e */ /* 0x000fe200048060ff */
[----:B------:R-:W-:Y:S01]  /*6a00*/  @!P1 STG.E.U8 desc[UR18][R24.64+0x8], R141 ;  /* 0x0000088d18009986 */ /* 0x000fe2000c101112 */
[----:B------:R-:W-:Y:S01]  /*6a10*/  ISETP.LT.OR P1, PT, R35, 0x11, !P0 ;  /* 0x000000112300780c */ /* 0x000fe20004721670 */
[----:B------:R-:W-:Y:S01]  /*6a20*/  FMUL R133, R133, R8 ;  /* 0x0000000885857220 */ /* 0x000fe20000400000 */
[----:B0-----:R-:W-:Y:S01]  /*6a30*/  F2FP.SATFINITE.E5M2.F32.PACK_AB_MERGE_C R7, RZ, R136, RZ ;  /* 0x00000088ff07723e */ /* 0x001fe200048060ff */
[-C--:B------:R-:W-:Y:S01]  /*6a40*/  FMUL R128, R128, R8.reuse ;  /* 0x0000000880807220 */ /* 0x080fe20000400000 */
[----:B------:R-:W-:Y:S01]  /*6a50*/  F2FP.SATFINITE.E5M2.F32.PACK_AB_MERGE_C R135, RZ, R135, RZ ;  /* 0x00000087ff87723e */ /* 0x000fe200048060ff */
[----:B------:R-:W-:Y:S01]  /*6a60*/  FMUL R131, R131, R8 ;  /* 0x0000000883837220 */ /* 0x000fe20000400000 */
[----:B------:R-:W-:Y:S01]  /*6a70*/  F2FP.SATFINITE.E5M2.F32.PACK_AB_MERGE_C R133, RZ, R133, RZ ;  /* 0x00000085ff85723e */ /* 0x000fe200048060ff */
[----:B------:R0:W-:Y:S01]  /*6a80*/  @!P4 STG.E.U8 desc[UR18][R24.64+0x9], R7 ;  /* 0x000009071800c986 */ /* 0x0001e2000c101112 */
[----:B-1----:R-:W-:Y:S01]  /*6a90*/  F2FP.SATFINITE.E5M2.F32.PACK_AB_MERGE_C R27, RZ, R134, RZ ;  /* 0x00000086ff1b723e */ /* 0x002fe200048060ff */
        /* <DEDUP_REMOVED lines=15> */
[-C--:B------:R-:W-:Y:S01]  /*6b90*/  FMUL R125, R125, R8.reuse ;  /* 0x000000087d7d7220 */ /* 0x080fe20000400000 */
[----:B------:R-:W-:Y:S01]  /*6ba0*/  FMUL R120, R120, R8 ;  /* 0x0000000878787220 */ /* 0x000fe20000400000 */
[----:B------:R-:W-:Y:S01]  /*6bb0*/  F2FP.SATFINITE.E5M2.F32.PACK_AB_MERGE_C R127, RZ, R127, RZ ;  /* 0x0000007fff7f723e */ /* 0x000fe200048060ff */
[----:B------:R0:W-:Y:S01]  /*6bc0*/  @!P4 STG.E.U8 desc[UR18][R24.64+0x11], R7 ;  /* 0x000011071800c986 */ /* 0x0001e2000c101112 */
[----:B-1----:R-:W-:Y:S01]  /*6bd0*/  F2FP.SATFINITE.E5M2.F32.PACK_AB_MERGE_C R27, RZ, R130, RZ ;  /* 0x00000082ff1b723e */ /* 0x002fe200048060ff */
[-C--:B------:R-:W-:Y:S01]  /*6be0*/  FMUL R123, R123, R8.reuse ;  /* 0x000000087b7b7220 */ /* 0x080fe20000400000 */
[C---:B------:R-:W-:Y:S01]  /*6bf0*/  ISETP.LT.OR P4, PT, R35.reuse, 0x1a, !P0 ;  /* 0x0000001a2300780c */ /* 0x040fe20004781670 */
[----:B------:R-:W-:Y:S01]  /*6c00*/  @!P5 STG.E.U8 desc[UR18][R14.64+0x10], R135 ;  /* 0x000010870e00d986 */ /* 0x000fe2000c101112 */
[C---:B------:R-:W-:Y:S01]  /*6c10*/  ISETP.LT.OR P5, PT, R35.reuse, 0x19, !P2 ;  /* 0x000000192300780c */ /* 0x040fe200057a1670 */
[-C--:B------:R-:W-:Y:S01]  /*6c20*/  FMUL R118, R118, R8.reuse ;  /* 0x0000000876767220 */ /* 0x080fe20000400000 */
[----:B------:R-:W-:Y:S01]  /*6c30*/  F2FP.SATFINITE.E5M2.F32.PACK_AB_MERGE_C R125, RZ, R125, RZ ;  /* 0x0000007dff7d723e */ /* 0x000fe200048060ff */
[----:B------:R1:W-:Y:S01]  /*6c40*/  @!P6 STG.E.U8 desc[UR18][R14.64+0x11], R27 ;  /* 0x0000111b0e00e986 */ /* 0x0003e2000c101112 */
[----:B------:R-:W-:Y:S01]  /*6c50*/  ISETP.LT.OR P6, PT, R35, 0x1a, !P2 ;  /* 0x0000001a2300780c */ /* 0x000fe200057c1670 */
        /* <DEDUP_REMOVED lines=8> */
[-C--:B------:R-:W-:Y:S01]  /*6ce0*/  FMUL R114, R114, R8.reuse ;  /* 0x0000000872727220 */ /* 0x080fe20000400000 */
[----:B------:R-:W-:Y:S01]  /*6cf0*/  FMUL R112, R112, R8 ;  /* 0x0000000870707220 */ /* 0x000fe20000400000 */
[----:B-1----:R-:W-:Y:S01]  /*6d00*/  F2FP.SATFINITE.E5M2.F32.PACK_AB_MERGE_C R27, RZ, R126, RZ ;  /* 0x0000007eff1b723e */ /* 0x002fe200048060ff */
[----:B------:R0:W-:Y:S01]  /*6d10*/  @!P4 STG.E.U8 desc[UR18][R24.64+0x19], R7 ;  /* 0x000019071800c986 */ /* 0x0001e2000c101112 */
[----:B------:R-:W-:Y:S01]  /*6d20*/  ISETP.LT.OR P4, PT, R35, 0x22, !P0 ;  /* 0x000000222300780c */ /* 0x000fe20004781670 */
[-C--:B------:R-:W-:Y:S01]  /*6d30*/  FMUL R117, R117, R8.reuse ;  /* 0x0000000875757220 */ /* 0x080fe20000400000 */
[----:B------:R-:W-:Y:S01]  /*6d40*/  F2FP.SATFINITE.E5M2.F32.PACK_AB_MERGE_C R119, RZ, R119, RZ ;  /* 0x00000077ff77723e */ /* 0x000fe200048060ff */
[----:B------:R-:W-:Y:S01]  /*6d50*/  @!P5 STG.E.U8 desc[UR18][R14.64+0x18], R131 ;  /* 0x000018830e00d986 */ /* 0x000fe2000c101112 */
[----:B------:R-:W-:Y:S01]  /*6d60*/  ISETP.LT.OR P5, PT, R35, 0x21, !P2 ;  /* 0x000000212300780c */ /* 0x000fe200057a1670 */
[----:B------:R-:W-:Y:S01]  /*6d70*/  FMUL R115, R115, R8 ;  /* 0x0000000873737220 */ /* 0x000fe20000400000 */
[----:B------:R-:W-:Y:S01]  /*6d80*/  F2FP.SATFINITE.E5M2.F32.PACK_AB_MERGE_C R29, RZ, R112, RZ ;  /* 0x00000070ff1d723e */ /* 0x000fe200048060ff */
[----:B------:R1:W-:Y:S01]  /*6d90*/  @!P6 STG.E.U8 desc[UR18][R14.64+0x19], R27 ;  /* 0x0000191b0e00e986 */ /* 0x0003e2000c101112 */
[----:B------:R-:W-:Y:S01]  /*6da0*/  ISETP.LT.OR P6, PT, R35, 0x22, !P2 ;  /* 0x000000222300780c */ /* 0x000fe200057c1670 */
[-C--:B------:R-:W-:Y:S01]  /*6db0*/  FMUL R110, R110, R8.reuse ;  /* 0x000000086e6e7220 */ /* 0x080fe20000400000 */
[-C--:B------:R-:W-:Y:S01]  /*6dc0*/  FMUL R113, R113, R8.reuse ;  /* 0x0000000871717220 */ /* 0x080fe20000400000 */
        /* <DEDUP_REMOVED lines=39> */
[-C--:B------:R-:W-:Y:S01]  /*7040*/  FMUL R101, R101, R8.reuse ;  /* 0x0000000865657220 */ /* 0x080fe20000400000 */
[----:B------:R-:W-:Y:S01]  /*7050*/  @!P1 STG.E.U8 desc[UR18][R24.64+0x30], R121 ;  /* 0x0000307918009986 */ /* 0x000fe2000c101112 */
[----:B------:R-:W-:Y:S01]  /*7060*/  ISETP.LT.OR P1, PT, R35, 0x39, !P0 ;  /* 0x000000392300780c */ /* 0x000fe20004721670 */
[-C--:B------:R-:W-:Y:S01]  /*7070*/  FMUL R99, R99, R8.reuse ;  /* 0x0000000863637220 */ /* 0x080fe20000400000 */
[----:B------:R-:W-:Y:S01]  /*7080*/  ISETP.LT.OR P0, PT, R35, 0x3a, !P0 ;  /* 0x0000003a2300780c */ /* 0x000fe20004701670 */
[----:B------:R-:W-:Y:S01]  /*7090*/  FMUL R94, R94, R8 ;  /* 0x000000085e5e7220 */ /* 0x000fe20000400000 */
[----:B0-----:R-:W-:Y:S01]  /*70a0*/  F2FP.SATFINITE.E5M2.F32.PACK_AB_MERGE_C R7, RZ, R116, RZ ;  /* 0x00000074ff07723e */ /* 0x001fe200048060ff */
[-C--:B------:R-:W-:Y:S01]  /*70b0*/  FMUL R92, R92, R8.reuse ;  /* 0x000000085c5c7220 */ /* 0x080fe20000400000 */
[----:B------:R-:W-:Y:S01]  /*70c0*/  F2FP.SATFINITE.E5M2.F32.PACK_AB_MERGE_C R103, RZ, R103, RZ ;  /* 0x00000067ff67723e */ /* 0x000fe200048060ff */
[----:B------:R-:W-:Y:S01]  /*70d0*/  FMUL R95, R95, R8 ;  /* 0x000000085f5f7220 */ /* 0x000fe20000400000 */
[----:B-1----:R-:W-:Y:S01]  /*70e0*/  F2FP.SATFINITE.E5M2.F32.PACK_AB_MERGE_C R27, RZ, R114, RZ ;  /* 0x00000072ff1b723e */ /* 0x002fe200048060ff */
[----:B------:R0:W-:Y:S01]  /*70f0*/  @!P4 STG.E.U8 desc[UR18][R24.64+0x31], R7 ;  /* 0x000031071800c986 */ /* 0x0001e2000c101112 */
[----:B------:R-:W-:Y:S01]  /*7100*/  ISETP.LT.OR P4, PT, R35, 0x39, !P2 ;  /* 0x000000392300780c */ /* 0x000fe20005781670 */
[-C--:B------:R-:W-:Y:S01]  /*7110*/  FMUL R97, R97, R8.reuse ;  /* 0x0000000861617220 */ /* 0x080fe20000400000 */
[----:B------:R-:W-:Y:S01]  /*7120*/  ISETP.LT.OR P2, PT, R35, 0x3a, !P2 ;  /* 0x0000003a2300780c */ /* 0x000fe20005741670 */
[----:B------:R-:W-:Y:S01]  /*7130*/  @!P5 STG.E.U8 desc[UR18][R14.64+0x30], R119 ;  /* 0x000030770e00d986 */ /* 0x000fe2000c101112 */
[----:B------:R-:W-:Y:S01]  /*7140*/  F2FP.SATFINITE.E5M2.F32.PACK_AB_MERGE_C R101, RZ, R101, RZ ;  /* 0x00000065ff65723e */ /* 0x000fe200048060ff */
[-C--:B------:R-:W-:Y:S01]  /*7150*/  FMUL R90, R90, R8.reuse ;  /* 0x000000085a5a7220 */ /* 0x080fe20000400000 */
[----:B------:R-:W-:Y:S01]  /*7160*/  F2FP.SATFINITE.E5M2.F32.PACK_AB_MERGE_C R99, RZ, R99, RZ ;  /* 0x00000063ff63723e */ /* 0x000fe200048060ff */
[----:B------:R-:W-:Y:S01]  /*7170*/  @!P6 STG.E.U8 desc[UR18][R14.64+0x31], R27 ;  /* 0x0000311b0e00e986 */ /* 0x000fe2000c101112 */
[----:B------:R-:W-:Y:S01]  /*7180*/  F2FP.SATFINITE.E5M2.F32.PACK_AB_MERGE_C R95, RZ, R95, RZ ;  /* 0x0000005fff5f723e */ /* 0x000fe200048060ff */
[-C--:B------:R-:W-:Y:S01]  /*7190*/  FMUL R22, R22, R8.reuse ;  /* 0x0000000816167220 */ /* 0x080fe20000400000 */
[-C--:B------:R-:W-:Y:S01]  /*71a0*/  FMUL R93, R93, R8.reuse ;  /* 0x000000085d5d7220 */ /* 0x080fe20000400000 */
[----:B------:R-:W-:Y:S01]  /*71b0*/  @!P0 STG.E.U8 desc[UR18][R24.64+0x39], R29 ;  /* 0x0000391d18008986 */ /* 0x000fe2000c101112 */
[----:B------:R-:W-:Y:S01]  /*71c0*/  ISETP.GE.AND P0, PT, R36, 0x81, PT ;  /* 0x000000812400780c */ /* 0x000fe20003f06270 */
[----:B------:R-:W-:Y:S01]  /*71d0*/  FMUL R91, R91, R8 ;  /* 0x000000085b5b7220 */ /* 0x000fe20000400000 */
[----:B0-----:R-:W-:Y:S01]  /*71e0*/  F2FP.SATFINITE.E5M2.F32.PACK_AB_MERGE_C R7, RZ, R110, RZ ;  /* 0x0000006eff07723e */ /* 0x001fe200048060ff */
[----:B------:R0:W-:Y:S01]  /*71f0*/  @!P1 STG.E.U8 desc[UR18][R24.64+0x38], R117 ;  /* 0x0000387518009986 */ /* 0x0001e2000c101112 */
[C---:B------:R-:W-:Y:S01]  /*7200*/  ISETP.LT.OR P6, PT, R35.reuse, 0x1, !P0 ;  /* 0x000000012300780c */ /* 0x040fe200047c1670 */
[-C--:B------:R-:W-:Y:S01]  /*7210*/  FMUL R88, R88, R8.reuse ;  /* 0x0000000858587220 */ /* 0x080fe20000400000 */
[----:B------:R-:W-:Y:S01]  /*7220*/  ISETP.LT.OR P5, PT, R35, 0x2, !P0 ;  /* 0x000000022300780c */ /* 0x000fe200047a1670 */
[----:B------:R-:W-:Y:S01]  /*7230*/  @!P4 STG.E.U8 desc[UR18][R14.64+0x38], R115 ;  /* 0x000038730e00c986 */ /* 0x000fe2000c101112 */
[----:B------:R-:W-:Y:S01]  /*7240*/  ISETP.GE.AND P1, PT, R36, 0x89, PT ;  /* 0x000000892400780c */ /* 0x000fe20003f26270 */
[-C--:B------:R-:W-:Y:S01]  /*7250*/  FMUL R21, R21, R8.reuse ;  /* 0x0000000815157220 */ /* 0x080fe20000400000 */
[----:B------:R-:W-:Y:S01]  /*7260*/  F2FP.SATFINITE.E5M2.F32.PACK_AB_MERGE_C R97, RZ, R97, RZ ;  /* 0x00000061ff61723e */ /* 0x000fe200048060ff */
[----:B------:R1:W-:Y:S01]  /*7270*/  @!P2 STG.E.U8 desc[UR18][R14.64+0x39], R7 ;  /* 0x000039070e00a986 */ /* 0x0003e2000c101112 */
[----:B------:R-:W-:Y:S01]  /*7280*/  ISETP.LT.OR P4, PT, R35, 0x1, !P1 ;  /* 0x000000012300780c */ /* 0x000fe20004f81670 */
[-C--:B------:R-:W-:Y:S01]  /*7290*/  FMUL R89, R89, R8.reuse ;  /* 0x0000000859597220 */ /* 0x080fe20000400000 */
[----:B------:R-:W-:Y:S01]  /*72a0*/  ISETP.LT.OR P2, PT, R35, 0xa, !P0 ;  /* 0x0000000a2300780c */ /* 0x000fe20004741670 */
[----:B------:R-:W-:Y:S01]  /*72b0*/  FMUL R23, R23, R8 ;  /* 0x0000000817177220 */ /* 0x000fe20000400000 */
[----:B0-----:R-:W-:Y:S01]  /*72c0*/  F2FP.SATFINITE.E5M2.F32.PACK_AB_MERGE_C R25, RZ, R108, RZ ;  /* 0x0000006cff19723e */ /* 0x001fe200048060ff */
[----:B------:R-:W-:Y:S01]  /*72d0*/  @!P6 STG.E.U8 desc[UR18][R12.64], R113 ;  /* 0x000000710c00e986 */ /* 0x000fe2000c101112 */
[C---:B------:R-:W-:Y:S01]  /*72e0*/  ISETP.LT.OR P6, PT, R35.reuse, 0x2, !P1 ;  /* 0x000000022300780c */ /* 0x040fe20004fc1670 */
[-C--:B------:R-:W-:Y:S01]  /*72f0*/  FMUL R20, R20, R8.reuse ;  /* 0x0000000814147220 */ /* 0x080fe20000400000 */
[----:B------:R-:W-:Y:S01]  /*7300*/  F2FP.SATFINITE.E5M2.F32.PACK_AB_MERGE_C R93, RZ, R93, RZ ;  /* 0x0000005dff5d723e */ /* 0x000fe200048060ff */
[----:B------:R-:W-:Y:S01]  /*7310*/  @!P5 STG.E.U8 desc[UR18][R12.64+0x1], R25 ;  /* 0x000001190c00d986 */ /* 0x000fe2000c101112 */
[----:B------:R-:W-:Y:S01]  /*7320*/  ISETP.LT.OR P5, PT, R35, 0x9, !P0 ;  /* 0x000000092300780c */ /* 0x000fe200047a1670 */
[----:B------:R-:W-:Y:S01]  /*7330*/  FMUL R17, R17, R8 ;  /* 0x0000000811117220 */ /* 0x000fe20000400000 */
[----:B-1----:R-:W-:Y:S01]  /*7340*/  F2FP.SATFINITE.E5M2.F32.PACK_AB_MERGE_C R7, RZ, R106, RZ ;  /* 0x0000006aff07723e */ /* 0x002fe200048060ff */
[----:B------:R-:W-:Y:S01]  /*7350*/  @!P4 STG.E.U8 desc[UR18][R10.64], R111 ;  /* 0x0000006f0a00c986 */ /* 0x000fe2000c101112 */
[----:B------:R-:W-:Y:S01]  /*7360*/  F2FP.SATFINITE.E5M2.F32.PACK_AB_MERGE_C R15, RZ, R104, RZ ;  /* 0x00000068ff0f723e */ /* 0x000fe200048060ff */
[-C--:B------:R-:W-:Y:S01]  /*7370*/  FMUL R16, R16, R8.reuse ;  /* 0x0000000810107220 */ /* 0x080fe20000400000 */
[----:B------:R-:W-:Y:S01]  /*7380*/  ISETP.LT.OR P4, PT, R35, 0x9, !P1 ;  /* 0x000000092300780c */ /* 0x000fe20004f81670 */
[-C--:B------:R-:W-:Y:S01]  /*7390*/  FMUL R19, R19, R8.reuse ;  /* 0x0000000813137220 */ /* 0x080fe20000400000 */
[----:B------:R-:W-:Y:S01]  /*73a0*/  F2FP.SATFINITE.E5M2.F32.PACK_AB_MERGE_C R91, RZ, R91, RZ ;  /* 0x0000005bff5b723e */ /* 0x000fe200048060ff */
[----:B------:R0:W-:Y:S01]  /*73b0*/  @!P6 STG.E.U8 desc[UR18][R10.64+0x1], R7 ;  /* 0x000001070a00e986 */ /* 0x0001e2000c101112 */
[C---:B------:R-:W-:Y:S01]  /*73c0*/  ISETP.LT.OR P6, PT, R35.reuse, 0xa, !P1 ;  /* 0x0000000a2300780c */ /* 0x040fe20004fc1670 */
[----:B------:R-:W-:Y:S01]  /*73d0*/  FMUL R18, R18, R8 ;  /* 0x0000000812127220 */ /* 0x000fe20000400000 */
[----:B------:R-:W-:Y:S01]  /*73e0*/  F2FP.SATFINITE.E5M2.F32.PACK_AB_MERGE_C R21, RZ, R21, RZ ;  /* 0x00000015ff15723e */ /* 0x000fe200048060ff */
[----:B------:R1:W-:Y:S01]  /*73f0*/  @!P2 STG.E.U8 desc[UR18][R12.64+0x9], R15 ;  /* 0x0000090f0c00a986 */ /* 0x0003e2000c101112 */
[----:B------:R-:W-:-:S02]  /*7400*/  ISETP.LT.OR P2, PT, R35, 0x12, !P0 ;  /* 0x000000122300780c */ /* 0x000fc40004741670 */
[----:B------:R-:W-:Y:S01]  /*7410*/  F2FP.SATFINITE.E5M2.F32.PACK_AB_MERGE_C R89, RZ, R89, RZ ;  /* 0x00000059ff59723e */ /* 0x000fe200048060ff */
[----:B------:R-:W-:Y:S01]  /*7420*/  @!P5 STG.E.U8 desc[UR18][R12.64+0x8], R107 ;  /* 0x0000086b0c00d986 */ /* 0x000fe2000c101112 */
[C---:B------:R-:W-:Y:S02]  /*7430*/  ISETP.LT.OR P5, PT, R35.reuse, 0x11, !P0 ;  /* 0x000000112300780c */ /* 0x040fe400047a1670 */
[----:B------:R-:W-:Y:S01]  /*7440*/  F2FP.SATFINITE.E5M2.F32.PACK_AB_MERGE_C R23, RZ, R23, RZ ;  /* 0x00000017ff17723e */ /* 0x000fe200048060ff */
[----:B------:R-:W-:Y:S01]  /*7450*/  @!P4 STG.E.U8 desc[UR18][R10.64+0x8], R109 ;  /* 0x0000086d0a00c986 */ /* 0x000fe2000c101112 */
[----:B0-----:R-:W-:Y:S02]  /*7460*/  F2FP.SATFINITE.E5M2.F32.PACK_AB_MERGE_C R7, RZ, R102, RZ ;  /* 0x00000066ff07723e */ /* 0x001fe400048060ff */
[C---:B------:R-:W-:Y:S02]  /*7470*/  ISETP.LT.OR P4, PT, R35.reuse, 0x11, !P1 ;  /* 0x000000112300780c */ /* 0x040fe40004f81670 */
[----:B-1----:R-:W-:Y:S01]  /*7480*/  F2FP.SATFINITE.E5M2.F32.PACK_AB_MERGE_C R15, RZ, R98, RZ ;  /* 0x00000062ff0f723e */ /* 0x002fe200048060ff */
[----:B------:R0:W-:Y:S01]  /*7490*/  @!P6 STG.E.U8 desc[UR18][R10.64+0x9], R7 ;  /* 0x000009070a00e986 */ /* 0x0001e2000c101112 */
[----:B------:R-:W-:-:S02]  /*74a0*/  ISETP.LT.OR P6, PT, R35, 0x12, !P1 ;  /* 0x000000122300780c */ /* 0x000fc40004fc1670 */
[----:B------:R-:W-:Y:S01]  /*74b0*/  F2FP.SATFINITE.E5M2.F32.PACK_AB_MERGE_C R17, RZ, R17, RZ ;  /* 0x00000011ff11723e */ /* 0x000fe200048060ff */
[----:B------:R1:W-:Y:S01]  /*74c0*/  @!P2 STG.E.U8 desc[UR18][R12.64+0x11], R15 ;  /* 0x0000110f0c00a986 */ /* 0x0003e2000c101112 */
[C---:B------:R-:W-:Y:S02]  /*74d0*/  ISETP.LT.OR P2, PT, R35.reuse, 0x1a, !P0 ;  /* 0x0000001a2300780c */ /* 0x040fe40004741670 */
[----:B------:R-:W-:Y:S01]  /*74e0*/  F2FP.SATFINITE.E5M2.F32.PACK_AB_MERGE_C R19, RZ, R19, RZ ;  /* 0x00000013ff13723e */ /* 0x000fe200048060ff */
[----:B------:R-:W-:Y:S01]  /*74f0*/  @!P5 STG.E.U8 desc[UR18][R12.64+0x10], R105 ;  /* 0x000010690c00d986 */ /* 0x000fe2000c101112 */
[C---:B------:R-:W-:Y:S02]  /*7500*/  ISETP.LT.OR P5, PT, R35.reuse, 0x19, !P0 ;  /* 0x000000192300780c */ /* 0x040fe400047a1670 */
[----:B0-----:R-:W-:Y:S01]  /*7510*/  F2FP.SATFINITE.E5M2.F32.PACK_AB_MERGE_C R7, RZ, R100, RZ ;  /* 0x00000064ff07723e */ /* 0x001fe200048060ff */
[----:B------:R-:W-:Y:S01]  /*7520*/  @!P4 STG.E.U8 desc[UR18][R10.64+0x10], R103 ;  /* 0x000010670a00c986 */ /* 0x000fe2000c101112 */
[----:B------:R-:W-:-:S02]  /*7530*/  ISETP.LT.OR P4, PT, R35, 0x19, !P1 ;  /* 0x000000192300780c */ /* 0x000fc40004f81670 */
[----:B-1----:R-:W-:Y:S01]  /*7540*/  F2FP.SATFINITE.E5M2.F32.PACK_AB_MERGE_C R15, RZ, R96, RZ ;  /* 0x00000060ff0f723e */ /* 0x002fe200048060ff */
[----:B------:R0:W-:Y:S01]  /*7550*/  @!P6 STG.E.U8 desc[UR18][R10.64+0x11], R7 ;  /* 0x000011070a00e986 */ /* 0x0001e2000c101112 */
[----:B------:R-:W-:-:S03]  /*7560*/  ISETP.LT.OR P6, PT, R35, 0x1a, !P1 ;  /* 0x0000001a2300780c */ /* 0x000fc60004fc1670 */
[----:B------:R1:W-:Y:S01]  /*7570*/  @!P2 STG.E.U8 desc[UR18][R12.64+0x19], R15 ;  /* 0x0000190f0c00a986 */ /* 0x0003e2000c101112 */
[----:B------:R-:W-:-:S03]  /*7580*/  ISETP.LT.OR P2, PT, R35, 0x22, !P0 ;  /* 0x000000222300780c */ /* 0x000fc60004741670 */
[----:B------:R-:W-:Y:S01]  /*7590*/  @!P5 STG.E.U8 desc[UR18][R12.64+0x18], R101 ;  /* 0x000018650c00d986 */ /* 0x000fe2000c101112 */
[C---:B------:R-:W-:Y:S02]  /*75a0*/  ISETP.LT.OR P5, PT, R35.reuse, 0x21, !P0 ;  /* 0x000000212300780c */ /* 0x040fe400047a1670 */
[----:B0-----:R-:W-:Y:S01]  /*75b0*/  F2FP.SATFINITE.E5M2.F32.PACK_AB_MERGE_C R7, RZ, R94, RZ ;  /* 0x0000005eff07723e */ /* 0x001fe200048060ff */
[----:B------:R-:W-:Y:S01]  /*75c0*/  @!P4 STG.E.U8 desc[UR18][R10.64+0x18], R99 ;  /* 0x000018630a00c986 */ /* 0x000fe2000c101112 */
[C---:B------:R-:W-:Y:S02]  /*75d0*/  ISETP.LT.OR P4, PT, R35.reuse, 0x21, !P1 ;  /* 0x000000212300780c */ /* 0x040fe40004f81670 */
        /* <DEDUP_REMOVED lines=24> */
[C---:B------:R-:W-:Y:S02]  /*7760*/  ISETP.LT.OR P2, PT, R35.reuse, 0x39, !P0 ;  /* 0x000000392300780c */ /* 0x040fe40004741670 */
[C---:B------:R-:W-:Y:S01]  /*7770*/  ISETP.LT.OR P0, PT, R35.reuse, 0x3a, !P0 ;  /* 0x0000003a2300780c */ /* 0x040fe20004701670 */
[----:B------:R2:W-:Y:S01]  /*7780*/  @!P5 STG.E.U8 desc[UR18][R12.64+0x30], R89 ;  /* 0x000030590c00d986 */ /* 0x0005e2000c101112 */
[C---:B------:R-:W-:Y:S02]  /*7790*/  ISETP.LT.OR P5, PT, R35.reuse, 0x39, !P1 ;  /* 0x000000392300780c */ /* 0x040fe40004fa1670 */
[----:B------:R-:W-:Y:S01]  /*77a0*/  ISETP.LT.OR P1, PT, R35, 0x3a, !P1 ;  /* 0x0000003a2300780c */ /* 0x000fe20004f21670 */
[----:B------:R2:W-:Y:S01]  /*77b0*/  @!P4 STG.E.U8 desc[UR18][R10.64+0x30], R23 ;  /* 0x000030170a00c986 */ /* 0x0005e2000c101112 */
[----:B0-----:R-:W-:Y:S02]  /*77c0*/  F2FP.SATFINITE.E5M2.F32.PACK_AB_MERGE_C R7, RZ, R20, RZ ;  /* 0x00000014ff07723e */ /* 0x001fe400048060ff */
[----:B-1----:R-:W-:-:S03]  /*77d0*/  F2FP.SATFINITE.E5M2.F32.PACK_AB_MERGE_C R21, RZ, R18, RZ ;  /* 0x00000012ff15723e */ /* 0x002fc600048060ff */
[----:B------:R2:W-:Y:S04]  /*77e0*/  @!P6 STG.E.U8 desc[UR18][R10.64+0x31], R7 ;  /* 0x000031070a00e986 */ /* 0x0005e8000c101112 */
[----:B------:R2:W-:Y:S04]  /*77f0*/  @!P2 STG.E.U8 desc[UR18][R12.64+0x38], R17 ;  /* 0x000038110c00a986 */ /* 0x0005e8000c101112 */
[----:B------:R2:W-:Y:S04]  /*7800*/  @!P0 STG.E.U8 desc[UR18][R12.64+0x39], R15 ;  /* 0x0000390f0c008986 */ /* 0x0005e8000c101112 */
[----:B------:R2:W-:Y:S04]  /*7810*/  @!P5 STG.E.U8 desc[UR18][R10.64+0x38], R19 ;  /* 0x000038130a00d986 */ /* 0x0005e8000c101112 */
[----:B------:R2:W-:Y:S02]  /*7820*/  @!P1 STG.E.U8 desc[UR18][R10.64+0x39], R21 ;  /* 0x000039150a009986 */ /* 0x0005e4000c101112 */
.L_x_165:
[----:B------:R-:W-:Y:S05]  /*7830*/  BSYNC B0 ;  /* 0x0000000000007941 */ /* 0x000fea0003800000 */
.L_x_35:
[----:B------:R-:W-:Y:S01]  /*7840*/  ULDC UR6, c[0x0][0xc] ;  /* 0x0000030000067ab9 */ /* 0x000fe20000000800 */
[----:B------:R-:W-:Y:S01]  /*7850*/  ULDC UR7, c[0x0][0x10] ;  /* 0x0000040000077ab9 */ /* 0x000fe20000000800 */
[----:B0-2--5:R-:W0:Y:S01]  /*7860*/  LDC R7, c[0x0][0x14] ;  /* 0x00000500ff077b82 */ /* 0x025e220000000800 */
[----:B------:R-:W-:Y:S01]  /*7870*/  UIMAD.WIDE.U32 UR6, UR6, UR7, URZ ;  /* 0x00000007060672a5 */ /* 0x000fe2000f8e003f */
[----:B------:R-:W-:Y:S01]  /*7880*/  PRMT R11, RZ, 0x7610, R11 ;  /* 0x00007610ff0b7816 */ /* 0x000fe2000000000b */
[----:B------:R-:W-:-:S04]  /*7890*/  IMAD.MOV.U32 R10, RZ, RZ, -0x1 ;  /* 0xffffffffff0a7424 */ /* 0x000fc800078e00ff */
[----:B0-----:R-:W-:-:S04]  /*78a0*/  IMAD.WIDE.U32 R2, R7, UR6, R2 ;  /* 0x0000000607027c25 */ /* 0x001fc8000f8e0002 */
[----:B------:R-:W-:Y:S01]  /*78b0*/  IMAD R7, R7, UR7, RZ ;  /* 0x0000000707077c24 */ /* 0x000fe2000f8e02ff */
[----:B------:R-:W-:Y:S02]  /*78c0*/  ULDC.64 UR6, c[0x0][0x650] ;  /* 0x0001940000067ab9 */ /* 0x000fe40000000a00 */
[----:B------:R-:W-:Y:S01]  /*78d0*/  ISETP.GE.U32.AND P0, PT, R2, UR6, PT ;  /* 0x0000000602007c0c */ /* 0x000fe2000bf06070 */
[----:B------:R-:W-:Y:S02]  /*78e0*/  IMAD.IADD R3, R3, 0x1, R7 ;  /* 0x0000000103037824 */ /* 0x000fe400078e0207 */
[----:B------:R-:W-:-:S03]  /*78f0*/  IMAD.MOV.U32 R7, RZ, RZ, -0x1 ;  /* 0xffffffffff077424 */ /* 0x000fc600078e00ff */
[----:B------:R-:W-:-:S13]  /*7900*/  ISETP.GE.U32.AND.EX P0, PT, R3, UR7, PT, P0 ;  /* 0x0000000703007c0c */ /* 0x000fda000bf06100 */
[----:B------:R-:W-:Y:S05]  /*7910*/  @P0 BRA `(.L_x_166) ;  /* 0x0000000400600947 */ /* 0x000fea0003800000 */
[----:B------:R-:W0:Y:S01]  /*7920*/  S2R R22, SR_CTAID.X ;  /* 0x0000000000167919 */ /* 0x000e220000002500 */
[----:B------:R-:W2:Y:S01]  /*7930*/  LDC.64 R16, c[0x0][0x628] ;  /* 0x00018a00ff107b82 */ /* 0x000ea20000000a00 */
[----:B------:R-:W-:Y:S01]  /*7940*/  ULDC UR6, c[0x0][0x150] ;  /* 0x0000540000067ab9 */ /* 0x000fe20000000800 */
[----:B---34-:R-:W-:Y:S01]  /*7950*/  IMAD.MOV.U32 R14, RZ, RZ, R2 ;  /* 0x000000ffff0e7224 */ /* 0x018fe200078e0002 */
[----:B-1----:R-:W1:Y:S01]  /*7960*/  S2R R24, SR_CTAID.Y ;  /* 0x0000000000187919 */ /* 0x002e620000002600 */
[----:B------:R-:W-:-:S04]  /*7970*/  IMAD.MOV.U32 R15, RZ, RZ, R3 ;  /* 0x000000ffff0f7224 */ /* 0x000fc800078e0003 */
[----:B------:R-:W3:Y:S08]  /*7980*/  LDC R25, c[0x0][0x144] ;  /* 0x00005100ff197b82 */ /* 0x000ef00000000800 */
[----:B------:R-:W4:Y:S08]  /*7990*/  LDC R18, c[0x0][0x630] ;  /* 0x00018c00ff127b82 */ /* 0x000f300000000800 */
[----:B------:R-:W1:Y:S01]  /*79a0*/  LDC.64 R20, c[0x0][0x620] ;  /* 0x00018800ff147b82 */ /* 0x000e620000000a00 */
[----:B--2---:R-:W-:-:S04]  /*79b0*/  ISETP.NE.U32.AND P0, PT, R16, RZ, PT ;  /* 0x000000ff1000720c */ /* 0x004fc80003f05070 */
[----:B------:R-:W-:Y:S02]  /*79c0*/  ISETP.NE.AND.EX P0, PT, R17, RZ, PT, P0 ;  /* 0x000000ff1100720c */ /* 0x000fe40003f05300 */
[----:B0-----:R-:W-:-:S05]  /*79d0*/  I2FP.F32.U32 R7, R22 ;  /* 0x0000001600077245 */ /* 0x001fca0000201000 */
[----:B------:R-:W-:-:S04]  /*79e0*/  FMUL R7, R7, UR6 ;  /* 0x0000000607077c20 */ /* 0x000fc80008400000 */
[----:B------:R0:W2:Y:S02]  /*79f0*/  F2I.U32.TRUNC.NTZ R23, R7 ;  /* 0x0000000700177305 */ /* 0x0000a4000020f000 */
[----:B---34-:R-:W-:Y:S05]  /*7a00*/  @!P0 BRA `(.L_x_167) ;  /* 0x0000000000288947 */ /* 0x018fea0003800000 */
[----:B0-----:R-:W0:Y:S02]  /*7a10*/  LDC R7, c[0x0][0x634] ;  /* 0x00018d00ff077b82 */ /* 0x001e240000000800 */
        /* <DEDUP_REMOVED lines=9> */
.L_x_167:
[-CC-:B------:R-:W-:Y:S01]  /*7ab0*/  SHF.R.U64 R19, R14, R18.reuse, R15.reuse ;  /* 0x000000120e137219 */ /* 0x180fe2000000120f */
[----:B------:R-:W3:Y:S01]  /*7ac0*/  LDC.64 R30, c[0x0][0x640] ;  /* 0x00019000ff1e7b82 */ /* 0x000ee20000000a00 */
[----:B0-----:R-:W-:Y:S01]  /*7ad0*/  SHF.R.U32.HI R7, RZ, R18, R15 ;  /* 0x00000012ff077219 */ /* 0x001fe2000001160f */
[----:B--2---:R-:W-:Y:S01]  /*7ae0*/  IMAD.MOV R23, RZ, RZ, -R23 ;  /* 0x000000ffff177224 */ /* 0x004fe200078e0a17 */
[----:B------:R-:W-:Y:S01]  /*7af0*/  IADD3 R13, P0, RZ, -R19, RZ ;  /* 0x80000013ff0d7210 */ /* 0x000fe20007f1e0ff */
[----:B------:R-:W-:Y:S02]  /*7b00*/  ULDC UR6, c[0x0][0x154] ;  /* 0x0000550000067ab9 */ /* 0x000fe40000000800 */
[----:B------:R-:W-:Y:S02]  /*7b10*/  IMAD R25, R25, R23, R22 ;  /* 0x0000001719197224 */ /* 0x000fe400078e0216 */
[----:B------:R-:W0:Y:S01]  /*7b20*/  LDC R14, c[0x0][0x618] ;  /* 0x00018600ff0e7b82 */ /* 0x000e220000000800 */
[----:B------:R-:W-:-:S02]  /*7b30*/  IMAD.X R7, RZ, RZ, ~R7, P0 ;  /* 0x000000ffff077224 */ /* 0x000fc400000e0e07 */
[----:B-1----:R-:W-:-:S04]  /*7b40*/  IMAD.WIDE.U32 R10, R13, R20, R2 ;  /* 0x000000140d0a7225 */ /* 0x002fc800078e0002 */
[----:B------:R-:W-:Y:S01]  /*7b50*/  IMAD R12, R7, R20, RZ ;  /* 0x00000014070c7224 */ /* 0x000fe200078e02ff */
[----:B------:R-:W1:Y:S03]  /*7b60*/  LDC R26, c[0x0][0x608] ;  /* 0x00018200ff1a7b82 */ /* 0x000e660000000800 */
[----:B------:R-:W-:Y:S02]  /*7b70*/  IMAD R7, R13, R21, R12 ;  /* 0x000000150d077224 */ /* 0x000fe400078e020c */
[----:B------:R-:W-:Y:S02]  /*7b80*/  IMAD.MOV.U32 R13, RZ, RZ, 0x1 ;  /* 0x00000001ff0d7424 */ /* 0x000fe400078e00ff */
[----:B------:R-:W-:Y:S01]  /*7b90*/  IMAD.IADD R7, R11, 0x1, R7 ;  /* 0x000000010b077824 */ /* 0x000fe200078e0207 */
[----:B------:R-:W2:Y:S01]  /*7ba0*/  LDC R28, c[0x0][0x658] ;  /* 0x00019600ff1c7b82 */ /* 0x000ea20000000800 */
[----:B------:R-:W-:-:S02]  /*7bb0*/  I2FP.F32.U32 R11, R24 ;  /* 0x00000018000b7245 */ /* 0x000fc40000201000 */
[----:B---3--:R-:W-:-:S03]  /*7bc0*/  ISETP.NE.U32.AND P0, PT, R30, RZ, PT ;  /* 0x000000ff1e00720c */ /* 0x008fc60003f05070 */
[----:B------:R-:W-:Y:S01]  /*7bd0*/  FMUL R12, R11, UR6 ;  /* 0x000000060b0c7c20 */ /* 0x000fe20008400000 */
[----:B------:R-:W-:Y:S01]  /*7be0*/  ISETP.NE.AND.EX P0, PT, R31, RZ, PT, P0 ;  /* 0x000000ff1f00720c */ /* 0x000fe20003f05300 */
[----:B------:R-:W3:Y:S01]  /*7bf0*/  LDC R23, c[0x0][0x148] ;  /* 0x00005200ff177b82 */ /* 0x000ee20000000800 */
[-CC-:B0-----:R-:W-:Y:S01]  /*7c00*/  SHF.R.U64 R18, R10, R14.reuse, R7.reuse ;  /* 0x0000000e0a127219 */ /* 0x181fe20000001207 */
[----:B------:R0:W4:Y:S01]  /*7c10*/  F2I.U32.TRUNC.NTZ R20, R12 ;  /* 0x0000000c00147305 */ /* 0x000122000020f000 */
[----:B------:R-:W-:Y:S01]  /*7c20*/  SHF.R.U32.HI R7, RZ, R14, R7 ;  /* 0x0000000eff077219 */ /* 0x000fe20000011607 */
[----:B------:R-:W-:-:S04]  /*7c30*/  IMAD.MOV.U32 R11, RZ, RZ, -0x1 ;  /* 0xffffffffff0b7424 */ /* 0x000fc800078e00ff */
[----:B------:R-:W0:Y:S01]  /*7c40*/  LDC R22, c[0x0][0x600] ;  /* 0x00018000ff167b82 */ /* 0x000e220000000800 */
[-CC-:B-1----:R-:W-:Y:S02]  /*7c50*/  SHF.R.U64 R16, R18, R26.reuse, R7.reuse ;  /* 0x0000001a12107219 */ /* 0x182fe40000001207 */
[----:B------:R-:W-:-:S05]  /*7c60*/  SHF.R.U32.HI R7, RZ, R26, R7 ;  /* 0x0000001aff077219 */ /* 0x000fca0000011607 */
[----:B------:R-:W1:Y:S01]  /*7c70*/  LDC R29, c[0x0][0x648] ;  /* 0x00019200ff1d7b82 */ /* 0x000e620000000800 */
[-C--:B--2---:R-:W-:Y:S02]  /*7c80*/  SHF.L.U32 R10, R11, R28.reuse, RZ ;  /* 0x0000001c0b0a7219 */ /* 0x084fe400000006ff */
[-CC-:B------:R-:W-:Y:S02]  /*7c90*/  SHF.R.U64 R21, R16, R28.reuse, R7.reuse ;  /* 0x0000001c10157219 */ /* 0x180fe40000001207 */
[----:B------:R-:W-:Y:S02]  /*7ca0*/  SHF.R.U32.HI R11, RZ, R28, R7 ;  /* 0x0000001cff0b7219 */ /* 0x000fe40000011607 */
[----:B------:R-:W-:Y:S01]  /*7cb0*/  LOP3.LUT R27, RZ, R10, RZ, 0x33, !PT ;  /* 0x0000000aff1b7212 */ /* 0x000fe200078e33ff */
[----:B------:R-:W2:Y:S01]  /*7cc0*/  LDC R32, c[0x0][0x638] ;  /* 0x00018e00ff207b82 */ /* 0x000ea20000000800 */
[----:B------:R-:W-:Y:S01]  /*7cd0*/  SHF.L.U32 R28, R13, R28, RZ ;  /* 0x0000001c0d1c7219 */ /* 0x000fe200000006ff */
[----:B------:R-:W-:-:S06]  /*7ce0*/  IMAD.MOV.U32 R10, RZ, RZ, R21 ;  /* 0x000000ffff0a7224 */ /* 0x000fcc00078e0015 */
[----:B------:R-:W0:Y:S01]  /*7cf0*/  LDC R33, c[0x0][0x610] ;  /* 0x00018400ff217b82 */ /* 0x000e220000000800 */
[----:B----4-:R-:W-:Y:S05]  /*7d00*/  @!P0 BRA `(.L_x_168) ;  /* 0x0000000000288947 */ /* 0x010fea0003800000 */
[----:B------:R-:W4:Y:S02]  /*7d10*/  LDC R10, c[0x0][0x64c] ;  /* 0x00019300ff0a7b82 */ /* 0x000f240000000800 */
[----:B----4-:R-:W-:-:S05]  /*7d20*/  IADD3 R7, P0, R21, R10, RZ ;  /* 0x0000000a15077210 */ /* 0x010fca0007f1e0ff */
[----:B------:R-:W-:-:S04]  /*7d30*/  IMAD.X R17, RZ, RZ, R11, P0 ;  /* 0x000000ffff117224 */ /* 0x000fc800000e060b */
[----:B------:R-:W-:-:S04]  /*7d40*/  IMAD.WIDE.U32 R10, R17, R30, RZ ;  /* 0x0000001e110a7225 */ /* 0x000fc800078e00ff */
[----:B0-----:R-:W-:-:S04]  /*7d50*/  IMAD.WIDE.U32 R12, P0, R7, R31, R10 ;  /* 0x0000001f070c7225 */ /* 0x001fc8000780000a */
[----:B------:R-:W-:-:S04]  /*7d60*/  IMAD.WIDE.U32 R10, R7, R30, RZ ;  /* 0x0000001e070a7225 */ /* 0x000fc800078e00ff */
[----:B------:R-:W-:Y:S01]  /*7d70*/  IMAD.X R15, RZ, RZ, RZ, P0 ;  /* 0x000000ffff0f7224 */ /* 0x000fe200000e06ff */
[----:B------:R-:W-:Y:S01]  /*7d80*/  IADD3 RZ, P0, R11, R12, RZ ;  /* 0x0000000c0bff7210 */ /* 0x000fe20007f1e0ff */
[----:B------:R-:W-:-:S04]  /*7d90*/  IMAD.MOV.U32 R14, RZ, RZ, R13 ;  /* 0x000000ffff0e7224 */ /* 0x000fc800078e000d */
[----:B------:R-:W-:-:S08]  /*7da0*/  IMAD.WIDE.U32.X R10, R17, R31, R14, P0 ;  /* 0x0000001f110a7225 */ /* 0x000fd000000e040e */
.L_x_168:
[----:B-1----:R-:W-:Y:S01]  /*7db0*/  SHF.R.U64 R7, R10, R29, R11 ;  /* 0x0000001d0a077219 */ /* 0x002fe2000000120b */
[----:B0-----:R-:W-:Y:S01]  /*7dc0*/  VIADD R11, R22, 0xffffffff ;  /* 0xffffffff160b7836 */ /* 0x001fe20000000000 */
[----:B------:R-:W-:Y:S01]  /*7dd0*/  LOP3.LUT R34, R16, R27, RZ, 0xc0, !PT ;  /* 0x0000001b10227212 */ /* 0x000fe200078ec0ff */
[----:B------:R-:W-:Y:S02]  /*7de0*/  IMAD.MOV R20, RZ, RZ, -R20 ;  /* 0x000000ffff147224 */ /* 0x000fe400078e0a14 */
[----:B------:R-:W-:Y:S01]  /*7df0*/  IMAD.MOV R10, RZ, RZ, -R7 ;  /* 0x000000ffff0a7224 */ /* 0x000fe200078e0a07 */
[----:B------:R-:W-:Y:S01]  /*7e00*/  LOP3.LUT R18, R18, R11, RZ, 0xc0, !PT ;  /* 0x0000000b12127212 */ /* 0x000fe200078ec0ff */
[----:B------:R-:W-:Y:S02]  /*7e10*/  IMAD R34, R28, R7, R34 ;  /* 0x000000071c227224 */ /* 0x000fe400078e0222 */
[----:B---3--:R-:W-:Y:S02]  /*7e20*/  @P3 IMAD R25, R23, R20, R24 ;  /* 0x0000001417193224 */ /* 0x008fe400078e0218 */
[----:B--2---:R-:W-:-:S02]  /*7e30*/  IMAD R7, R10, R32, R21 ;  /* 0x000000200a077224 */ /* 0x004fc400078e0215 */
[----:B------:R-:W-:Y:S02]  /*7e40*/  IMAD R34, R34, R33, R25 ;  /* 0x0000002122227224 */ /* 0x000fe400078e0219 */
[----:B------:R-:W-:Y:S02]  /*7e50*/  IMAD R7, R7, R22, R18 ;  /* 0x0000001607077224 */ /* 0x000fe400078e0212 */
[----:B------:R-:W-:-:S03]  /*7e60*/  IMAD.MOV.U32 R11, RZ, RZ, 0x1 ;  /* 0x00000001ff0b7424 */ /* 0x000fc600078e00ff */
[----:B------:R-:W-:Y:S02]  /*7e70*/  SEL R10, R7, R34, !P3 ;  /* 0x00000022070a7207 */ /* 0x000fe40005800000 */
[----:B------:R-:W-:Y:S01]  /*7e80*/  SEL R34, R34, R7, !P3 ;  /* 0x0000000722227207 */ /* 0x000fe20005800000 */
[----:B------:R-:W-:-:S07]  /*7e90*/  IMAD.MOV.U32 R7, RZ, RZ, R19 ;  /* 0x000000ffff077224 */ /* 0x000fce00078e0013 */
.L_x_166:
[----:B------:R-:W-:Y:S01]  /*7ea0*/  UIADD3 UR5, UR9, UR5, URZ ;  /* 0x0000000509057290 */ /* 0x000fe2000fffe03f */
[----:B------:R-:W-:Y:S01]  /*7eb0*/  LOP3.LUT P0, RZ, R11, 0xff, RZ, 0xc0, !PT ;  /* 0x000000ff0bff7812 */ /* 0x000fe2000780c0ff */
[----:B------:R-:W-:Y:S02]  /*7ec0*/  IMAD.MOV.U32 R11, RZ, RZ, R34 ;  /* 0x000000ffff0b7224 */ /* 0x000fe400078e0022 */
[----:B------:R-:W-:Y:S02]  /*7ed0*/  USHF.R.U32.HI UR6, URZ, 0x2, UR5 ;  /* 0x000000023f067899 */ /* 0x000fe40008011605 */
[----:B------:R-:W-:Y:S02]  /*7ee0*/  UISETP.GT.U32.AND UP1, UPT, UR5, 0x3, UPT ;  /* 0x000000030500788c */ /* 0x000fe4000bf24070 */
[----:B------:R-:W-:Y:S02]  /*7ef0*/  ULOP3.LUT UR6, UR6, 0x1, URZ, 0xc0, !UPT ;  /* 0x0000000106067892 */ /* 0x000fe4000f8ec03f */
[----:B------:R-:W-:-:S02]  /*7f00*/  UISETP.LT.U32.AND UP1, UPT, UR9, 0x4, UP1 ;  /* 0x000000040900788c */ /* 0x000fc40008f21070 */
[----:B------:R-:W-:Y:S02]  /*7f10*/  UISETP.NE.U32.AND UP0, UPT, UR6, 0x1, UPT ;  /* 0x000000010600788c */ /* 0x000fe4000bf05070 */
[----:B------:R-:W-:Y:S02]  /*7f20*/  USEL UR7, URZ, 0x1, !UP1 ;  /* 0x000000013f077887 */ /* 0x000fe4000c800000 */
[----:B------:R-:W-:Y:S02]  /*7f30*/  UISETP.GT.U32.AND UP0, UPT, UR9, 0x3, !UP0 ;  /* 0x000000030900788c */ /* 0x000fe4000c704070 */
[----:B------:R-:W-:Y:S02]  /*7f40*/  ULOP3.LUT UR5, UR5, 0x3, URZ, 0xc0, !UPT ;  /* 0x0000000305057892 */ /* 0x000fe4000f8ec03f */
[----:B------:R-:W-:-:S04]  /*7f50*/  USEL UR6, URZ, 0x1, !UP0 ;  /* 0x000000013f067887 */ /* 0x000fc8000c000000 */
[----:B------:R-:W-:Y:S01]  /*7f60*/  ULOP3.LUT UR4, UR6, UR4, UR7, 0x96, !UPT ;  /* 0x0000000406047292 */ /* 0x000fe2000f8e9607 */
[----:B------:R-:W-:Y:S11]  /*7f70*/  @P0 BRA `(.L_x_169) ;  /* 0xffffff9000940947 */ /* 0x000ff6000383ffff */
[----:B------:R-:W-:Y:S05]  /*7f80*/  EXIT ;  /* 0x000000000000794d */ /* 0x000fea0003800000 */
.L_x_7:
[----:B0-----:R-:W-:Y:S01]  /*7f90*/  ULDC.64 UR4, c[0x0][0x650] ;  /* 0x0001940000047ab9 */ /* 0x001fe20000000a00 */
        /* <DEDUP_REMOVED lines=25> */
.L_x_171:
[----:B------:R-:W0:Y:S01]  /*8130*/  LDC.64 R28, c[0x0][0x640] ;  /* 0x00019000ff1c7b82 */ /* 0x000e220000000a00 */
[-CC-:B------:R-:W-:Y:S01]  /*8140*/  SHF.R.U64 R21, R16, R6.reuse, R17.reuse ;  /* 0x0000000610157219 */ /* 0x180fe20000001211 */
[----:B------:R-:W-:Y:S01]  /*8150*/  IMAD.MOV.U32 R31, RZ, RZ, 0x1 ;  /* 0x00000001ff1f7424 */ /* 0x000fe200078e00ff */
[----:B------:R-:W-:Y:S02]  /*8160*/  SHF.R.U32.HI R5, RZ, R6, R17 ;  /* 0x00000006ff057219 */ /* 0x000fe40000011611 */
        /* <DEDUP_REMOVED lines=9> */
[----:B0-----:R-:W-:Y:S01]  /*8200*/  ISETP.NE.U32.AND P0, PT, R28, RZ, PT ;  /* 0x000000ff1c00720c */ /* 0x001fe20003f05070 */
[----:B------:R-:W-:-:S03]  /*8210*/  IMAD.MOV.U32 R11, RZ, RZ, -0x1 ;  /* 0xffffffffff0b7424 */ /* 0x000fc600078e00ff */
[----:B------:R-:W-:Y:S02]  /*8220*/  ISETP.NE.AND.EX P0, PT, R29, RZ, PT, P0 ;  /* 0x000000ff1d00720c */ /* 0x000fe40003f05300 */
[----:B------:R-:W0:Y:S01]  /*8230*/  LDC R24, c[0x0][0x600] ;  /* 0x00018000ff187b82 */ /* 0x000e220000000800 */
[-CC-:B-1----:R-:W-:Y:S02]  /*8240*/  SHF.R.U64 R18, R10, R14.reuse, R5.reuse ;  /* 0x0000000e0a127219 */ /* 0x182fe40000001205 */
[----:B------:R-:W-:-:S05]  /*8250*/  SHF.R.U32.HI R5, RZ, R14, R5 ;  /* 0x0000000eff057219 */ /* 0x000fca0000011605 */
        /* <DEDUP_REMOVED lines=21> */
.L_x_172:
[----:B-1----:R-:W-:Y:S01]  /*83b0*/  SHF.R.U64 R6, R10, R25, R11 ;  /* 0x000000190a067219 */ /* 0x002fe2000000120b */
[----:B0-----:R-:W-:Y:S01]  /*83c0*/  VIADD R11, R24, 0xffffffff ;  /* 0xffffffff180b7836 */ /* 0x001fe20000000000 */
[----:B------:R-:W-:Y:S01]  /*83d0*/  SHF.L.U32 R9, R31, R26, RZ ;  /* 0x0000001a1f097219 */ /* 0x000fe200000006ff */
[----:B------:R-:W-:Y:S01]  /*83e0*/  @P3 IMAD R12, R13, R20, R8 ;  /* 0x000000140d0c3224 */ /* 0x000fe200078e0208 */
[----:B------:R-:W-:Y:S01]  /*83f0*/  LOP3.LUT R5, R22, R33, RZ, 0xc0, !PT ;  /* 0x0000002116057212 */ /* 0x000fe200078ec0ff */
[----:B------:R-:W-:Y:S01]  /*8400*/  IMAD.MOV R10, RZ, RZ, -R6 ;  /* 0x000000ffff0a7224 */ /* 0x000fe200078e0a06 */
[----:B------:R-:W-:Y:S01]  /*8410*/  LOP3.LUT R18, R18, R11, RZ, 0xc0, !PT ;  /* 0x0000000b12127212 */ /* 0x000fe200078ec0ff */
[----:B------:R-:W-:Y:S02]  /*8420*/  IMAD.MOV.U32 R8, RZ, RZ, 0x1 ;  /* 0x00000001ff087424 */ /* 0x000fe400078e00ff */
[----:B------:R-:W-:Y:S02]  /*8430*/  IMAD R9, R9, R6, R5 ;  /* 0x0000000609097224 */ /* 0x000fe400078e0205 */
[----:B--2---:R-:W-:-:S02]  /*8440*/  IMAD R5, R10, R27, R23 ;  /* 0x0000001b0a057224 */ /* 0x004fc400078e0217 */
[----:B---3--:R-:W-:Y:S02]  /*8450*/  IMAD R6, R9, R30, R12 ;  /* 0x0000001e09067224 */ /* 0x008fe400078e020c */
[----:B------:R-:W-:Y:S01]  /*8460*/  IMAD R9, R5, R24, R18 ;  /* 0x0000001805097224 */ /* 0x000fe200078e0212 */
[----:B------:R-:W-:Y:S01]  /*8470*/  PRMT R5, R8, 0x7610, R5 ;  /* 0x0000761008057816 */ /* 0x000fe20000000005 */
[----:B------:R-:W-:-:S03]  /*8480*/  IMAD.MOV.U32 R15, RZ, RZ, R21 ;  /* 0x000000ffff0f7224 */ /* 0x000fc600078e0015 */
[----:B------:R-:W-:Y:S02]  /*8490*/  SEL R16, R9, R6, !P3 ;  /* 0x0000000609107207 */ /* 0x000fe40005800000 */
[----:B------:R-:W-:-:S07]  /*84a0*/  SEL R6, R6, R9, !P3 ;  /* 0x0000000906067207 */ /* 0x000fce0005800000 */
.L_x_170:
[----:B------:R-:W-:-:S08]  /*84b0*/  NOP ;  /* 0x0000000000007918 */ /* 0x000fd00000000000 */
[----:B------:R-:W0:-:S00]  /*84c0*/  USETMAXREG.DEALLOC.CTAPOOL 0x28 ;  /* 0x00000028000079c8 */ /* 0x000e0000080e0500 */
[----:B0-----:R-:W-:-:S13]  /*84d0*/  ISETP.NE.AND P0, PT, R7, RZ, PT ;  /* 0x000000ff0700720c */ /* 0x001fda0003f05270 */
[----:B------:R-:W-:Y:S05]  /*84e0*/  @P0 EXIT ;  /* 0x000000000000094d */ /* 0x000fea0003800000 */
[----:B------:R-:W-:Y:S01]  /*84f0*/  LOP3.LUT P0, RZ, R5, 0xff, RZ, 0xc0, !PT ;  /* 0x000000ff05ff7812 */ /* 0x000fe2000780c0ff */
[----:B------:R-:W-:Y:S02]  /*8500*/  IMAD.MOV.U32 R14, RZ, RZ, 0x1 ;  /* 0x00000001ff0e7424 */ /* 0x000fe400078e00ff */
[----:B------:R-:W-:-:S10]  /*8510*/  IMAD.MOV.U32 R13, RZ, RZ, RZ ;  /* 0x000000ffff0d7224 */ /* 0x000fd400078e00ff */
[----:B------:R-:W-:Y:S05]  /*8520*/  @!P0 BRA `(.L_x_173) ;  /* 0x0000000c00788947 */ /* 0x000fea0003800000 */
[----:B------:R-:W0:Y:S01]  /*8530*/  LDC R5, c[0x0][0x28c] ;  /* 0x0000a300ff057b82 */ /* 0x000e220000000800 */
[----:B------:R-:W-:Y:S01]  /*8540*/  ULDC UR5, c[0x0][0x658] ;  /* 0x0001960000057ab9 */ /* 0x000fe20000000800 */
[----:B------:R-:W-:Y:S01]  /*8550*/  UMOV UR11, 0xffffffff ;  /* 0xffffffff000b7882 */ /* 0x000fe20000000000 */
[----:B------:R-:W-:Y:S01]  /*8560*/  UMOV UR16, 0x1 ;  /* 0x0000000100107882 */ /* 0x000fe20000000000 */
[----:B------:R-:W-:Y:S01]  /*8570*/  USHF.L.U32 UR11, UR11, UR5, URZ ;  /* 0x000000050b0b7299 */ /* 0x000fe2000800063f */
[----:B------:R-:W-:Y:S01]  /*8580*/  BSSY B0, `(.L_x_173) ;  /* 0x00000d8000007945 */ /* 0x000fe20003800000 */
[----:B------:R-:W-:Y:S01]  /*8590*/  ULDC UR9, c[0x0][0xc] ;  /* 0x0000030000097ab9 */ /* 0x000fe20000000800 */
[----:B------:R-:W-:Y:S01]  /*85a0*/  ULDC UR12, c[0x0][0x10] ;  /* 0x00000400000c7ab9 */ /* 0x000fe20000000800 */
[----:B------:R-:W1:Y:S01]  /*85b0*/  S2UR UR8, SR_CgaCtaId ;  /* 0x00000000000879c3 */ /* 0x000e620000008800 */
[----:B------:R-:W-:Y:S01]  /*85c0*/  ULOP3.LUT UR13, URZ, UR11, URZ, 0x33, !UPT ;  /* 0x0000000b3f0d7292 */ /* 0x000fe2000f8e333f */
[----:B------:R-:W-:Y:S01]  /*85d0*/  IMAD.MOV.U32 R11, RZ, RZ, 0x1 ;  /* 0x00000001ff0b7424 */ /* 0x000fe200078e00ff */
[----:B------:R-:W-:Y:S01]  /*85e0*/  LOP3.LUT R17, R4, 0x2, RZ, 0xfc, !PT ;  /* 0x0000000204117812 */ /* 0x000fe200078efcff */
[----:B------:R-:W-:Y:S01]  /*85f0*/  IMAD.MOV.U32 R14, RZ, RZ, 0x1 ;  /* 0x00000001ff0e7424 */ /* 0x000fe200078e00ff */
[----:B------:R-:W-:Y:S01]  /*8600*/  ULDC UR4, c[0x0][0x600] ;  /* 0x0001800000047ab9 */ /* 0x000fe20000000800 */
[----:B------:R-:W-:Y:S01]  /*8610*/  IMAD.MOV.U32 R13, RZ, RZ, RZ ;  /* 0x000000ffff0d7224 */ /* 0x000fe200078e00ff */
[----:B------:R-:W-:Y:S01]  /*8620*/  UMOV UR15, 0x5 ;  /* 0x00000005000f7882 */ /* 0x000fe20000000000 */
[----:B------:R-:W-:-:S02]  /*8630*/  UIADD3 UR4, UR4, -0x1, URZ ;  /* 0xffffffff04047890 */ /* 0x000fc4000fffe03f */
[----:B------:R-:W-:Y:S01]  /*8640*/  USHF.L.U32 UR5, UR16, UR5, URZ ;  /* 0x0000000510057299 */ /* 0x000fe2000800063f */
[----:B------:R-:W-:Y:S01]  /*8650*/  ULDC.64 UR28, c[0x0][0x198] ;  /* 0x00006600001c7ab9 */ /* 0x000fe20000000a00 */
[----:B0-----:R-:W-:-:S05]  /*8660*/  VIADD R5, R5, 0x1f ;  /* 0x0000001f05057836 */ /* 0x001fca0000000000 */
[----:B------:R-:W-:Y:S01]  /*8670*/  SHF.R.S32.HI R8, RZ, 0x1f, R5 ;  /* 0x0000001fff087819 */ /* 0x000fe20000011405 */
[----:B-1----:R-:W-:-:S03]  /*8680*/  ULOP3.LUT UR10, UR8, 0x1, URZ, 0xc0, !UPT ;  /* 0x00000001080a7892 */ /* 0x002fc6000f8ec03f */
[----:B------:R-:W-:Y:S01]  /*8690*/  LEA.HI R8, R8, R5, RZ, 0x5 ;  /* 0x0000000508087211 */ /* 0x000fe200078f28ff */
[----:B------:R-:W-:Y:S02]  /*86a0*/  USHF.R.U32.HI UR27, URZ, 0x1, UR8 ;  /* 0x000000013f1b7899 */ /* 0x000fe40008011608 */
[----:B------:R-:W-:Y:S01]  /*86b0*/  USHF.L.U32 UR6, UR8, 0x5, URZ ;  /* 0x0000000508067899 */ /* 0x000fe2000800063f */
[----:B------:R-:W-:Y:S01]  /*86c0*/  SHF.R.S32.HI R12, RZ, 0x5, R8 ;  /* 0x00000005ff0c7819 */ /* 0x000fe20000011408 */
[----:B------:R-:W-:Y:S02]  /*86d0*/  USHF.L.U32 UR7, UR8, 0xa, URZ ;  /* 0x0000000a08077899 */ /* 0x000fe4000800063f */
[----:B------:R-:W-:Y:S02]  /*86e0*/  ULOP3.LUT UR8, UR8, 0xfffffffe, URZ, 0xc0, !UPT ;  /* 0xfffffffe08087892 */ /* 0x000fe4000f8ec03f */
[----:B------:R-:W-:Y:S01]  /*86f0*/  UISETP.GT.U32.AND UP0, UPT, UR10, 0xffff, UPT ;  /* 0x0000ffff0a00788c */ /* 0x000fe2000bf04070 */
[----:B------:R-:W-:Y:S01]  /*8700*/  VIADD R10, R12, 0x1 ;  /* 0x000000010c0a7836 */ /* 0x000fe20000000000 */
[----:B------:R-:W-:-:S02]  /*8710*/  USHF.L.U32 UR14, UR16, UR8, URZ ;  /* 0x00000008100e7299 */ /* 0x000fc4000800063f */
[----:B------:R-:W-:Y:S02]  /*8720*/  ULOP3.LUT UR11, UR8, 0x1, URZ, 0xfc, !UPT ;  /* 0x00000001080b7892 */ /* 0x000fe4000f8efc3f */
[----:B------:R-:W-:Y:S02]  /*8730*/  UIMAD.WIDE.U32 UR8, UR9, UR12, URZ ;  /* 0x0000000c090872a5 */ /* 0x000fe4000f8e003f */
[----:B------:R-:W-:Y:S01]  /*8740*/  USEL UR10, UR10, 0xffff, !UP0 ;  /* 0x0000ffff0a0a7887 */ /* 0x000fe2000c000000 */
[----:B------:R-:W-:Y:S01]  /*8750*/  ULDC UR12, c[0x0][0x14] ;  /* 0x00000500000c7ab9 */ /* 0x000fe20000000800 */
[----:B------:R-:W-:Y:S02]  /*8760*/  USHF.L.U32 UR11, UR16, UR11, URZ ;  /* 0x0000000b100b7299 */ /* 0x000fe4000800063f */
[----:B------:R-:W-:Y:S02]  /*8770*/  UIMAD.WIDE.U32 UR24, UR8, UR12, URZ ;  /* 0x0000000c081872a5 */ /* 0x000fe4000f8e003f */
[----:B------:R-:W-:-:S02]  /*8780*/  UIMAD UR21, UR9, UR12, URZ ;  /* 0x0000000c091572a4 */ /* 0x000fc4000f8e023f */
[----:B------:R-:W-:Y:S02]  /*8790*/  ULOP3.LUT UR10, UR10, 0xffff, URZ, 0xc0, !UPT ;  /* 0x0000ffff0a0a7892 */ /* 0x000fe4000f8ec03f */
[----:B------:R-:W-:Y:S02]  /*87a0*/  ULOP3.LUT UR6, UR6, 0x20, URZ, 0xc0, !UPT ;  /* 0x0000002006067892 */ /* 0x000fe4000f8ec03f */
[----:B------:R-:W-:Y:S02]  /*87b0*/  ULOP3.LUT UR7, UR7, 0x400, URZ, 0xc0, !UPT ;  /* 0x0000040007077892 */ /* 0x000fe4000f8ec03f */
[----:B------:R-:W-:Y:S02]  /*87c0*/  ULOP3.LUT UR14, UR14, UR11, URZ, 0xfc, !UPT ;  /* 0x0000000b0e0e7292 */ /* 0x000fe4000f8efc3f */
[----:B------:R-:W-:Y:S02]  /*87d0*/  UIADD3 UR21, UR25, UR21, URZ ;  /* 0x0000001519157290 */ /* 0x000fe4000fffe03f */
[----:B------:R-:W-:-:S12]  /*87e0*/  USHF.L.U32 UR15, UR15, UR10, URZ ;  /* 0x0000000a0f0f7299 */ /* 0x000fd8000800063f */
.L_x_184:
[----:B------:R-:W-:-:S03]  /*87f0*/  UMOV UR8, 0xffffffff ;  /* 0xffffffff00087882 */ /* 0x000fc60000000000 */
[----:B------:R-:W-:Y:S05]  /*8800*/  BRA.DIV UR8, `(.L_x_174) ;  /* 0x0000000e08b07947 */ /* 0x000fea000b800000 */
[----:B------:R-:W-:-:S13]  /*8810*/  ELECT P0, URZ, PT ;  /* 0x00000000003f782f */ /* 0x000fda0003800000 */
.L_x_195:
[----:B------:R-:W0:Y:S01]  /*8820*/  LDC R5, c[0x0][0x28c] ;  /* 0x0000a300ff057b82 */ /* 0x000e220000000800 */
[----:B------:R-:W-:Y:S01]  /*8830*/  BSSY B1, `(.L_x_175) ;  /* 0x000003b000017945 */ /* 0x000fe20003800000 */
[----:B0-----:R-:W-:-:S13]  /*8840*/  ISETP.LT.OR P0, PT, R5, 0x1, !P0 ;  /* 0x000000010500780c */ /* 0x001fda0004701670 */
[----:B------:R-:W-:Y:S05]  /*8850*/  @P0 BRA `(.L_x_176) ;  /* 0x0000000000e00947 */ /* 0x000fea0003800000 */
[----:B------:R-:W-:Y:S01]  /*8860*/  LEA R8, R6, UR27, 0x1 ;  /* 0x0000001b06087c11 */ /* 0x000fe2000f8e08ff */
[----:B------:R-:W-:Y:S01]  /*8870*/  IMAD.MOV.U32 R21, RZ, RZ, RZ ;  /* 0x000000ffff157224 */ /* 0x000fe200078e00ff */
[----:B------:R-:W-:Y:S01]  /*8880*/  LEA R16, R16, UR6, 0x6 ;  /* 0x0000000610107c11 */ /* 0x000fe2000f8e30ff */
[----:B------:R-:W-:Y:S02]  /*8890*/  IMAD.MOV.U32 R5, RZ, RZ, R10 ;  /* 0x000000ffff057224 */ /* 0x000fe400078e000a */
[----:B------:R-:W-:Y:S02]  /*88a0*/  IMAD.MOV.U32 R6, RZ, RZ, R14 ;  /* 0x000000ffff067224 */ /* 0x000fe400078e000e */
[----:B------:R-:W-:Y:S02]  /*88b0*/  IMAD.MOV.U32 R7, RZ, RZ, R13 ;  /* 0x000000ffff077224 */ /* 0x000fe400078e000d */
[----:B------:R-:W-:-:S07]  /*88c0*/  IMAD.SHL.U32 R18, R8, 0x80, RZ ;  /* 0x0000008008127824 */ /* 0x000fce00078e00ff */
.L_x_179:
[----:B------:R-:W0:Y:S01]  /*88d0*/  S2R R9, SR_CgaCtaId ;  /* 0x0000000000097919 */ /* 0x000e220000008800 */
[----:B------:R-:W-:Y:S02]  /*88e0*/  MOV R8, 0x400 ;  /* 0x0000040000087802 */ /* 0x000fe40000000f00 */
[----:B------:R-:W-:Y:S02]  /*88f0*/  LOP3.LUT P1, RZ, R0, 0x7f, RZ, 0xc0, !PT ;  /* 0x0000007f00ff7812 */ /* 0x000fe4000782c0ff */
[----:B0-----:R-:W-:Y:S02]  /*8900*/  LEA R20, R9, R8, 0x18 ;  /* 0x0000000809147211 */ /* 0x001fe400078ec0ff */
[----:B------:R-:W-:-:S09]  /*8910*/  SHF.L.U32 R8, R6, 0x1f, RZ ;  /* 0x0000001f06087819 */ /* 0x000fd200000006ff */
[----:B------:R-:W0:Y:S01]  /*8920*/  @!P1 LDC R9, c[0x0][0x500] ;  /* 0x00014000ff099b82 */ /* 0x000e220000000800 */
[----:B------:R-:W-:-:S04]  /*8930*/  IMAD R19, R7, 0x8, R20 ;  /* 0x0000000807137824 */ /* 0x000fc800078e0214 */
[----:B------:R-:W1:Y:S02]  /*8940*/  SYNCS.PHASECHK.TRANS64.TRYWAIT P0, [R19+URZ+0x20], R8 ;  /* 0x00002008130075a7 */ /* 0x000e64000800017f */
[----:B-1----:R-:W-:Y:S05]  /*8950*/  @!P0 BRA `(.L_x_177) ;  /* 0x0000000c007c8947 */ /* 0x002fea0003800000 */
.L_x_196:
[----:B-1----:R-:W-:Y:S01]  /*8960*/  PRMT R8, R17, 0x9910, RZ ;  /* 0x0000991011087816 */ /* 0x002fe200000000ff */
[----:B0-----:R0:W-:Y:S03]  /*8970*/  @!P1 SYNCS.ARRIVE.TRANS64 RZ, [R19+URZ], R9 ;  /* 0x0000000913ff99a7 */ /* 0x0011e6000800003f */
[----:B------:R-:W-:-:S13]  /*8980*/  ISETP.NE.AND P0, PT, R8, 0x2, PT ;  /* 0x000000020800780c */ /* 0x000fda0003f05270 */
[----:B0-----:R-:W-:Y:S05]  /*8990*/  @P0 BRA `(.L_x_178) ;  /* 0x0000000000040947 */ /* 0x001fea0003800000 */
[----:B------:R-:W-:Y:S01]  /*89a0*/  BPT.TRAP 0x1 ;  /* 0x000000040000795c */ /* 0x000fe20000300000 */
.L_x_178:
[----:B------:R-:W-:Y:S01]  /*89b0*/  LEA R8, R7, UR27, 0x1 ;  /* 0x0000001b07087c11 */ /* 0x000fe2000f8e08ff */
[----:B------:R-:W-:Y:S01]  /*89c0*/  VIADD R5, R5, 0xffffffff ;  /* 0xffffffff05057836 */ /* 0x000fe20000000000 */
[----:B------:R-:W-:Y:S01]  /*89d0*/  R2UR UR11, R7 ;  /* 0x00000000070b72ca */ /* 0x000fe200000e0000 */
[----:B------:R-:W-:Y:S01]  /*89e0*/  UIADD3 UR16, UP0, UR28, 0xf0, URZ ;  /* 0x000000f01c107890 */ /* 0x000fe2000ff1e03f */
[----:B------:R-:W-:Y:S01]  /*89f0*/  R2UR UR22, R20 ;  /* 0x00000000141672ca */ /* 0x000fe200000e0000 */
[----:B------:R-:W-:Y:S01]  /*8a00*/  IMAD.U32 R8, R8, 0x1000, R20 ;  /* 0x0000100008087824 */ /* 0x000fe200078e0014 */
[----:B------:R-:W-:Y:S01]  /*8a10*/  R2UR UR23, R18 ;  /* 0x00000000121772ca */ /* 0x000fe200000e0000 */
[----:B------:R-:W-:Y:S01]  /*8a20*/  UIADD3 UR32, UP1, UR28, 0x1f0, URZ ;  /* 0x000001f01c207890 */ /* 0x000fe2000ff3e03f */
[----:B------:R-:W-:Y:S01]  /*8a30*/  R2UR UR9, R19 ;  /* 0x00000000130972ca */ /* 0x000fe200000e0000 */
[----:B------:R-:W-:Y:S01]  /*8a40*/  UIADD3.X UR17, URZ, UR29, URZ, UP0, !UPT ;  /* 0x0000001d3f117290 */ /* 0x000fe200087fe43f */
[----:B------:R-:W-:Y:S01]  /*8a50*/  R2UR UR8, R8 ;  /* 0x00000000080872ca */ /* 0x000fe200000e0000 */
[----:B------:R-:W-:Y:S01]  /*8a60*/  UPRMT UR20, URZ, 0x5410, UR15 ;  /* 0x000054103f147896 */ /* 0x000fe2000800000f */
[----:B------:R-:W-:Y:S01]  /*8a70*/  R2UR UR10, R21 ;  /* 0x00000000150a72ca */ /* 0x000fe200000e0000 */
[----:B------:R-:W-:Y:S01]  /*8a80*/  VIADD R7, R7, 0x1 ;  /* 0x0000000107077836 */ /* 0x000fe20000000000 */
[----:B------:R-:W-:Y:S01]  /*8a90*/  R2UR UR12, R15 ;  /* 0x000000000f0c72ca */ /* 0x000fe200000e0000 */
[----:B------:R-:W-:Y:S01]  /*8aa0*/  ULEA UR11, UR11, UR7, 0xb ;  /* 0x000000070b0b7291 */ /* 0x000fe2000f8e583f */
[----:B------:R-:W-:Y:S01]  /*8ab0*/  R2UR UR26, R16 ;  /* 0x00000000101a72ca */ /* 0x000fe200000e0000 */
[----:B------:R-:W-:Y:S01]  /*8ac0*/  UPRMT UR30, URZ, 0x5410, UR14 ;  /* 0x000054103f1e7896 */ /* 0x000fe2000800000e */
[----:B------:R-:W-:Y:S01]  /*8ad0*/  ISETP.GT.AND P1, PT, R5, 0x1, PT ;  /* 0x000000010500780c */ /* 0x000fe20003f24270 */
[----:B------:R-:W-:Y:S01]  /*8ae0*/  UIADD3 UR22, UR22, 0x8100, UR11 ;  /* 0x0000810016167890 */ /* 0x000fe2000fffe00b */
[----:B------:R-:W-:Y:S01]  /*8af0*/  ISETP.NE.AND P0, PT, R7, 0x4, PT ;  /* 0x000000040700780c */ /* 0x000fe20003f05270 */
[----:B------:R-:W-:Y:S01]  /*8b00*/  UIADD3.X UR33, URZ, UR29, URZ, UP1, !UPT ;  /* 0x0000001d3f217290 */ /* 0x000fe20008ffe43f */
[----:B------:R-:W-:Y:S01]  /*8b10*/  VIADD R21, R21, 0x20 ;  /* 0x0000002015157836 */ /* 0x000fe20000000000 */
[----:B------:R-:W-:Y:S01]  /*8b20*/  UIADD3 UR8, UR8, 0x100, URZ ;  /* 0x0000010008087890 */ /* 0x000fe2000fffe03f */
[----:B------:R-:W-:Y:S01]  /*8b30*/  SEL R9, RZ, 0x1, P0 ;  /* 0x00000001ff097807 */ /* 0x000fe20000000000 */
[----:B------:R-:W-:Y:S01]  /*8b40*/  UMOV UR18, 0x0 ;  /* 0x0000000000127882 */ /* 0x000fe20000000000 */
[----:B------:R-:W-:Y:S01]  /*8b50*/  UMOV UR19, 0x10000000 ;  /* 0x1000000000137882 */ /* 0x000fe20000000000 */
[----:B------:R-:W-:Y:S01]  /*8b60*/  UMOV UR11, UR23 ;  /* 0x00000017000b7c82 */ /* 0x000fe20008000000 */
[----:B------:R-:W-:-:S02]  /*8b70*/  LOP3.LUT R6, R6, R9, RZ, 0x3c, !PT ;  /* 0x0000000906067212 */ /* 0x000fc400078e3cff */
[----:B------:R-:W-:Y:S02]  /*8b80*/  SEL R7, R7, RZ, P0 ;  /* 0x000000ff07077207 */ /* 0x000fe40000000000 */
[----:B------:R0:W-:Y:S02]  /*8b90*/  UTMALDG.3D.MULTICAST [UR8], [UR16], UR20, desc[UR18] ;  /* 0x00001208100073b4 */ /* 0x0001e40008011814 */
[----:B0-----:R-:W-:Y:S01]  /*8ba0*/  UMOV UR8, UR22 ;  /* 0x0000001600087c82 */ /* 0x001fe20008000000 */
[----:B------:R-:W-:Y:S02]  /*8bb0*/  UMOV UR11, UR26 ;  /* 0x0000001a000b7c82 */ /* 0x000fe40008000000 */
[----:B------:R0:W-:Y:S02]  /*8bc0*/  UTMALDG.3D.MULTICAST [UR8], [UR32], UR30, desc[UR18] ;  /* 0x00001208200073b4 */ /* 0x0001e4000801181e */
[----:B0-----:R-:W-:Y:S05]  /*8bd0*/  @P1 BRA `(.L_x_179) ;  /* 0xfffffffc003c1947 */ /* 0x001fea000383ffff */
.L_x_176:
[----:B------:R-:W-:Y:S05]  /*8be0*/  BSYNC B1 ;  /* 0x0000000000017941 */ /* 0x000fea0003800000 */
.L_x_175:
[----:B------:R-:W-:Y:S01]  /*8bf0*/  LOP3.LUT P1, RZ, R11, 0xff, RZ, 0xc0, !PT ;  /* 0x000000ff0bff7812 */ /* 0x000fe2000782c0ff */
[----:B------:R-:W-:Y:S01]  /*8c00*/  IMAD.IADD R13, R12, 0x1, R13 ;  /* 0x000000010c0d7824 */ /* 0x000fe200078e020d */
[----:B------:R-:W-:Y:S01]  /*8c10*/  IADD3 R2, P2, R2, UR24, RZ ;  /* 0x0000001802027c10 */ /* 0x000fe2000ff5e0ff */
[----:B------:R-:W-:Y:S01]  /*8c20*/  ULDC.64 UR8, c[0x0][0x650] ;  /* 0x0001940000087ab9 */ /* 0x000fe20000000a00 */
[----:B------:R-:W-:Y:S01]  /*8c30*/  BSSY B1, `(.L_x_180) ;  /* 0x000006a000017945 */ /* 0x000fe20003800000 */
[----:B------:R-:W-:Y:S01]  /*8c40*/  IMAD.MOV.U32 R16, RZ, RZ, -0x1 ;  /* 0xffffffffff107424 */ /* 0x000fe200078e00ff */
[----:B------:R-:W-:Y:S01]  /*8c50*/  SHF.R.U32.HI R5, RZ, 0x2, R13 ;  /* 0x00000002ff057819 */ /* 0x000fe2000001160d */
[----:B------:R-:W-:Y:S01]  /*8c60*/  IMAD.MOV.U32 R15, RZ, RZ, -0x1 ;  /* 0xffffffffff0f7424 */ /* 0x000fe200078e00ff */
[----:B------:R-:W-:Y:S02]  /*8c70*/  ISETP.GT.U32.AND P0, PT, R13, 0x3, PT ;  /* 0x000000030d00780c */ /* 0x000fe40003f04070 */
[----:B------:R-:W-:-:S02]  /*8c80*/  LOP3.LUT R5, R5, 0x1, RZ, 0xc0, !PT ;  /* 0x0000000105057812 */ /* 0x000fc400078ec0ff */
[----:B------:R-:W-:Y:S01]  /*8c90*/  ISETP.LT.U32.AND P0, PT, R12, 0x4, P0 ;  /* 0x000000040c00780c */ /* 0x000fe20000701070 */
[----:B------:R-:W0:Y:S01]  /*8ca0*/  @P1 S2R R7, SR_CgaCtaId ;  /* 0x0000000000071919 */ /* 0x000e220000008800 */
[----:B------:R-:W-:Y:S02]  /*8cb0*/  @P1 MOV R6, 0x400 ;  /* 0x0000040000061802 */ /* 0x000fe40000000f00 */
[----:B------:R-:W-:Y:S02]  /*8cc0*/  IADD3.X R3, R3, UR21, RZ, P2, !PT ;  /* 0x0000001503037c10 */ /* 0x000fe400097fe4ff */
[----:B------:R-:W-:Y:S02]  /*8cd0*/  ISETP.GE.U32.AND P2, PT, R2, UR8, PT ;  /* 0x0000000802007c0c */ /* 0x000fe4000bf46070 */
[----:B------:R-:W-:Y:S02]  /*8ce0*/  LOP3.LUT R13, R13, 0x3, RZ, 0xc0, !PT ;  /* 0x000000030d0d7812 */ /* 0x000fe400078ec0ff */
[----:B------:R-:W-:-:S02]  /*8cf0*/  PRMT R11, RZ, 0x7610, R11 ;  /* 0x00007610ff0b7816 */ /* 0x000fc4000000000b */
[----:B0-----:R-:W-:-:S04]  /*8d00*/  @P1 LEA R6, R7, R6, 0x18 ;  /* 0x0000000607061211 */ /* 0x001fc800078ec0ff */
[----:B------:R0:W-:Y:S01]  /*8d10*/  @P1 SYNCS.ARRIVE.TRANS64.A1T0 RZ, [R6+URZ+0x58], RZ ;  /* 0x000058ff06ff19a7 */ /* 0x0001e2000810003f */
[----:B------:R-:W-:Y:S02]  /*8d20*/  ISETP.NE.U32.AND P1, PT, R5, 0x1, PT ;  /* 0x000000010500780c */ /* 0x000fe40003f25070 */
[----:B------:R-:W-:Y:S02]  /*8d30*/  SEL R5, RZ, 0x1, !P0 ;  /* 0x00000001ff057807 */ /* 0x000fe40004000000 */
[----:B------:R-:W-:Y:S02]  /*8d40*/  ISETP.GE.U32.AND.EX P0, PT, R3, UR9, PT, P2 ;  /* 0x0000000903007c0c */ /* 0x000fe4000bf06120 */
[----:B------:R-:W-:-:S04]  /*8d50*/  ISETP.GT.U32.AND P1, PT, R12, 0x3, !P1 ;  /* 0x000000030c00780c */ /* 0x000fc80004f24070 */
[----:B0-----:R-:W-:-:S04]  /*8d60*/  SEL R6, RZ, 0x1, !P1 ;  /* 0x00000001ff067807 */ /* 0x001fc80004800000 */
[--C-:B------:R-:W-:Y:S01]  /*8d70*/  LOP3.LUT R14, R6, R14, R5.reuse, 0x96, !PT ;  /* 0x0000000e060e7212 */ /* 0x100fe200078e9605 */
[----:B------:R-:W-:Y:S01]  /*8d80*/  IMAD.MOV.U32 R6, RZ, RZ, -0x1 ;  /* 0xffffffffff067424 */ /* 0x000fe200078e00ff */
[----:B------:R-:W-:Y:S01]  /*8d90*/  PRMT R5, RZ, 0x7610, R5 ;  /* 0x00007610ff057816 */ /* 0x000fe20000000005 */
[----:B------:R-:W-:Y:S06]  /*8da0*/  @P0 BRA `(.L_x_181) ;  /* 0x0000000400480947 */ /* 0x000fec0003800000 */
[----:B------:R-:W0:Y:S01]  /*8db0*/  S2R R16, SR_CTAID.X ;  /* 0x0000000000107919 */ /* 0x000e220000002500 */
[----:B------:R-:W-:Y:S01]  /*8dc0*/  ULDC.64 UR8, c[0x0][0x628] ;  /* 0x00018a0000087ab9 */ /* 0x000fe20000000a00 */
[----:B------:R-:W1:Y:S01]  /*8dd0*/  LDC R19, c[0x0][0x144] ;  /* 0x00005100ff137b82 */ /* 0x000e620000000800 */
[----:B------:R-:W-:Y:S01]  /*8de0*/  ISETP.NE.U32.AND P0, PT, RZ, UR8, PT ;  /* 0x00000008ff007c0c */ /* 0x000fe2000bf05070 */
[----:B------:R-:W2:Y:S01]  /*8df0*/  S2R R5, SR_CTAID.Y ;  /* 0x0000000000057919 */ /* 0x000ea20000002600 */
[----:B------:R-:W-:Y:S01]  /*8e00*/  ULDC UR10, c[0x0][0x150] ;  /* 0x00005400000a7ab9 */ /* 0x000fe20000000800 */
[----:B------:R-:W-:Y:S01]  /*8e10*/  ULDC UR11, c[0x0][0x630] ;  /* 0x00018c00000b7ab9 */ /* 0x000fe20000000800 */
[----:B------:R-:W-:Y:S01]  /*8e20*/  ISETP.NE.AND.EX P0, PT, RZ, UR9, PT, P0 ;  /* 0x00000009ff007c0c */ /* 0x000fe2000bf05300 */
[----:B------:R-:W-:Y:S01]  /*8e30*/  IMAD.MOV.U32 R6, RZ, RZ, R2 ;  /* 0x000000ffff067224 */ /* 0x000fe200078e0002 */
[----:B0-----:R-:W-:-:S05]  /*8e40*/  I2FP.F32.U32 R7, R16 ;  /* 0x0000001000077245 */ /* 0x001fca0000201000 */
[----:B------:R-:W-:Y:S01]  /*8e50*/  FMUL R18, R7, UR10 ;  /* 0x0000000a07127c20 */ /* 0x000fe20008400000 */
[----:B------:R-:W-:-:S05]  /*8e60*/  IMAD.MOV.U32 R7, RZ, RZ, R3 ;  /* 0x000000ffff077224 */ /* 0x000fca00078e0003 */
[----:B--2---:R-:W-:Y:S05]  /*8e70*/  @!P0 BRA `(.L_x_182) ;  /* 0x0000000000288947 */ /* 0x004fea0003800000 */
[----:B------:R-:W-:Y:S02]  /*8e80*/  ULDC UR10, c[0x0][0x634] ;  /* 0x00018d00000a7ab9 */ /* 0x000fe40000000800 */
[----:B------:R-:W-:-:S05]  /*8e90*/  IADD3 R7, P0, R2, UR10, RZ ;  /* 0x0000000a02077c10 */ /* 0x000fca000ff1e0ff */
[----:B------:R-:W-:-:S04]  /*8ea0*/  IMAD.X R15, RZ, RZ, R3, P0 ;  /* 0x000000ffff0f7224 */ /* 0x000fc800000e0603 */
[----:B------:R-:W-:-:S04]  /*8eb0*/  IMAD.WIDE.U32 R8, R15, UR8, RZ ;  /* 0x000000080f087c25 */ /* 0x000fc8000f8e00ff */
[----:B------:R-:W-:-:S04]  /*8ec0*/  IMAD.WIDE.U32 R8, P0, R7, UR9, R8 ;  /* 0x0000000907087c25 */ /* 0x000fc8000f800008 */
[----:B------:R-:W-:-:S04]  /*8ed0*/  IMAD.WIDE.U32 R6, R7, UR8, RZ ;  /* 0x0000000807067c25 */ /* 0x000fc8000f8e00ff */
[----:B------:R-:W-:Y:S01]  /*8ee0*/  IMAD.MOV.U32 R6, RZ, RZ, R9 ;  /* 0x000000ffff067224 */ /* 0x000fe200078e0009 */
[----:B------:R-:W-:Y:S01]  /*8ef0*/  IADD3 RZ, P1, R7, R8, RZ ;  /* 0x0000000807ff7210 */ /* 0x000fe20007f3e0ff */
[----:B------:R-:W-:-:S04]  /*8f00*/  IMAD.X R7, RZ, RZ, RZ, P0 ;  /* 0x000000ffff077224 */ /* 0x000fc800000e06ff */
[----:B------:R-:W-:-:S08]  /*8f10*/  IMAD.WIDE.U32.X R6, R15, UR9, R6, P1 ;  /* 0x000000090f067c25 */ /* 0x000fd000088e0406 */
.L_x_182:
[--C-:B------:R-:W-:Y:S01]  /*8f20*/  SHF.R.U64 R15, R6, UR11, R7.reuse ;  /* 0x0000000b060f7c19 */ /* 0x100fe20008001207 */
[----:B------:R-:W0:Y:S01]  /*8f30*/  F2I.U32.TRUNC.NTZ R18, R18 ;  /* 0x0000001200127305 */ /* 0x000e22000020f000 */
[----:B------:R-:W-:Y:S01]  /*8f40*/  SHF.R.U32.HI R6, RZ, UR11, R7 ;  /* 0x0000000bff067c19 */ /* 0x000fe20008011607 */
[----:B------:R-:W-:Y:S01]  /*8f50*/  ULDC.64 UR8, c[0x0][0x620] ;  /* 0x0001880000087ab9 */ /* 0x000fe20000000a00 */
[----:B------:R-:W-:Y:S01]  /*8f60*/  IADD3 R9, P0, RZ, -R15, RZ ;  /* 0x8000000fff097210 */ /* 0x000fe20007f1e0ff */
[----:B------:R-:W-:Y:S01]  /*8f70*/  ULDC.64 UR10, c[0x0][0x640] ;  /* 0x00019000000a7ab9 */ /* 0x000fe20000000a00 */
[----:B------:R-:W2:Y:S03]  /*8f80*/  LDC R20, c[0x0][0x148] ;  /* 0x00005200ff147b82 */ /* 0x000ea60000000800 */
[----:B------:R-:W-:Y:S01]  /*8f90*/  IMAD.X R6, RZ, RZ, ~R6, P0 ;  /* 0x000000ffff067224 */ /* 0x000fe200000e0e06 */
[----:B------:R-:W-:-:S03]  /*8fa0*/  ISETP.NE.U32.AND P0, PT, RZ, UR10, PT ;  /* 0x0000000aff007c0c */ /* 0x000fc6000bf05070 */
[----:B------:R-:W-:Y:S01]  /*8fb0*/  IMAD R8, R6, UR8, RZ ;  /* 0x0000000806087c24 */ /* 0x000fe2000f8e02ff */
[----:B------:R-:W-:Y:S01]  /*8fc0*/  ISETP.NE.AND.EX P0, PT, RZ, UR11, PT, P0 ;  /* 0x0000000bff007c0c */ /* 0x000fe2000bf05300 */
[----:B------:R-:W-:Y:S01]  /*8fd0*/  IMAD.WIDE.U32 R6, R9, UR8, R2 ;  /* 0x0000000809067c25 */ /* 0x000fe2000f8e0002 */
[----:B------:R-:W-:-:S03]  /*8fe0*/  ULDC UR8, c[0x0][0x618] ;  /* 0x0001860000087ab9 */ /* 0x000fc60000000800 */
[----:B------:R-:W-:Y:S01]  /*8ff0*/  IMAD R9, R9, UR9, R8 ;  /* 0x0000000909097c24 */ /* 0x000fe2000f8e0208 */
[----:B------:R-:W-:Y:S01]  /*9000*/  ULDC UR9, c[0x0][0x154] ;  /* 0x0000550000097ab9 */ /* 0x000fe20000000800 */
[----:B0-----:R-:W-:Y:S02]  /*9010*/  IMAD.MOV R8, RZ, RZ, -R18 ;  /* 0x000000ffff087224 */ /* 0x001fe400078e0a12 */
[----:B------:R-:W-:Y:S02]  /*9020*/  IMAD.IADD R7, R7, 0x1, R9 ;  /* 0x0000000107077824 */ /* 0x000fe400078e0209 */
[----:B-1----:R-:W-:Y:S01]  /*9030*/  IMAD R16, R19, R8, R16 ;  /* 0x0000000813107224 */ /* 0x002fe200078e0210 */
[----:B------:R-:W-:Y:S02]  /*9040*/  I2FP.F32.U32 R8, R5 ;  /* 0x0000000500087245 */ /* 0x000fe40000201000 */
[--C-:B------:R-:W-:Y:S02]  /*9050*/  SHF.R.U64 R18, R6, UR8, R7.reuse ;  /* 0x0000000806127c19 */ /* 0x100fe40008001207 */
[----:B------:R-:W-:Y:S01]  /*9060*/  SHF.R.U32.HI R7, RZ, UR8, R7 ;  /* 0x00000008ff077c19 */ /* 0x000fe20008011607 */
[----:B------:R-:W-:Y:S01]  /*9070*/  FMUL R8, R8, UR9 ;  /* 0x0000000908087c20 */ /* 0x000fe20008400000 */
[----:B------:R-:W-:-:S02]  /*9080*/  ULDC UR8, c[0x0][0x608] ;  /* 0x0001820000087ab9 */ /* 0x000fc40000000800 */
[--C-:B------:R-:W-:Y:S01]  /*9090*/  SHF.R.U64 R22, R18, UR8, R7.reuse ;  /* 0x0000000812167c19 */ /* 0x100fe20008001207 */
[----:B------:R0:W1:Y:S01]  /*90a0*/  F2I.U32.TRUNC.NTZ R23, R8 ;  /* 0x0000000800177305 */ /* 0x000062000020f000 */
[----:B------:R-:W-:Y:S01]  /*90b0*/  SHF.R.U32.HI R7, RZ, UR8, R7 ;  /* 0x00000008ff077c19 */ /* 0x000fe20008011607 */
[----:B------:R-:W-:-:S03]  /*90c0*/  ULDC UR8, c[0x0][0x658] ;  /* 0x0001960000087ab9 */ /* 0x000fc60000000800 */
[--C-:B------:R-:W-:Y:S02]  /*90d0*/  SHF.R.U64 R19, R22, UR8, R7.reuse ;  /* 0x0000000816137c19 */ /* 0x100fe40008001207 */
[----:B------:R-:W-:-:S03]  /*90e0*/  SHF.R.U32.HI R21, RZ, UR8, R7 ;  /* 0x00000008ff157c19 */ /* 0x000fc60008011607 */
[----:B------:R-:W-:Y:S02]  /*90f0*/  IMAD.MOV.U32 R6, RZ, RZ, R19 ;  /* 0x000000ffff067224 */ /* 0x000fe400078e0013 */
[----:B------:R-:W-:Y:S01]  /*9100*/  IMAD.MOV.U32 R7, RZ, RZ, R21 ;  /* 0x000000ffff077224 */ /* 0x000fe200078e0015 */
[----:B0-----:R-:W-:Y:S06]  /*9110*/  @!P0 BRA `(.L_x_183) ;  /* 0x0000000000288947 */ /* 0x001fec0003800000 */
        /* <DEDUP_REMOVED lines=10> */
.L_x_183:
[----:B------:R-:W-:Y:S01]  /*91c0*/  ULDC UR8, c[0x0][0x648] ;  /* 0x0001920000087ab9 */ /* 0x000fe20000000800 */
[----:B-1----:R-:W-:Y:S01]  /*91d0*/  IMAD.MOV R23, RZ, RZ, -R23 ;  /* 0x000000ffff177224 */ /* 0x002fe200078e0a17 */
[----:B------:R-:W-:Y:S01]  /*91e0*/  SHF.R.U64 R7, R6, UR8, R7 ;  /* 0x0000000806077c19 */ /* 0x000fe20008001207 */
[----:B------:R-:W-:Y:S01]  /*91f0*/  ULDC UR8, c[0x0][0x638] ;  /* 0x00018e0000087ab9 */ /* 0x000fe20000000800 */
[----:B------:R-:W-:Y:S01]  /*9200*/  LOP3.LUT R6, R22, UR13, RZ, 0xc0, !PT ;  /* 0x0000000d16067c12 */ /* 0x000fe2000f8ec0ff */
[----:B--2---:R-:W-:Y:S01]  /*9210*/  @P3 IMAD R16, R20, R23, R5 ;  /* 0x0000001714103224 */ /* 0x004fe200078e0205 */
[----:B------:R-:W-:Y:S01]  /*9220*/  LOP3.LUT R18, R18, UR4, RZ, 0xc0, !PT ;  /* 0x0000000412127c12 */ /* 0x000fe2000f8ec0ff */
[----:B------:R-:W-:Y:S01]  /*9230*/  IMAD.MOV R8, RZ, RZ, -R7 ;  /* 0x000000ffff087224 */ /* 0x000fe200078e0a07 */
[----:B------:R-:W-:Y:S01]  /*9240*/  ULDC UR9, c[0x0][0x610] ;  /* 0x0001840000097ab9 */ /* 0x000fe20000000800 */
[----:B------:R-:W-:Y:S02]  /*9250*/  IMAD R7, R7, UR5, R6 ;  /* 0x0000000507077c24 */ /* 0x000fe4000f8e0206 */
[----:B------:R-:W-:Y:S01]  /*9260*/  IMAD R19, R8, UR8, R19 ;  /* 0x0000000808137c24 */ /* 0x000fe2000f8e0213 */
[----:B------:R-:W-:Y:S01]  /*9270*/  ULDC UR8, c[0x0][0x600] ;  /* 0x0001800000087ab9 */ /* 0x000fe20000000800 */
[----:B------:R-:W-:-:S02]  /*9280*/  IMAD R6, R7, UR9, R16 ;  /* 0x0000000907067c24 */ /* 0x000fc4000f8e0210 */
[----:B------:R-:W-:Y:S02]  /*9290*/  IMAD R19, R19, UR8, R18 ;  /* 0x0000000813137c24 */ /* 0x000fe4000f8e0212 */
[----:B------:R-:W-:-:S03]  /*92a0*/  IMAD.MOV.U32 R5, RZ, RZ, 0x1 ;  /* 0x00000001ff057424 */ /* 0x000fc600078e00ff */
[----:B------:R-:W-:Y:S02]  /*92b0*/  SEL R16, R19, R6, !P3 ;  /* 0x0000000613107207 */ /* 0x000fe40005800000 */
[----:B------:R-:W-:-:S07]  /*92c0*/  SEL R6, R6, R19, !P3 ;  /* 0x0000001306067207 */ /* 0x000fce0005800000 */
.L_x_181:
[----:B------:R-:W-:Y:S05]  /*92d0*/  BSYNC B1 ;  /* 0x0000000000017941 */ /* 0x000fea0003800000 */
.L_x_180:
[----:B------:R-:W-:-:S13]  /*92e0*/  LOP3.LUT P0, RZ, R5, 0xff, RZ, 0xc0, !PT ;  /* 0x000000ff05ff7812 */ /* 0x000fda000780c0ff */
[----:B------:R-:W-:Y:S05]  /*92f0*/  @P0 BRA `(.L_x_184) ;  /* 0xfffffff4003c0947 */ /* 0x000fea000383ffff */
[----:B------:R-:W-:Y:S05]  /*9300*/  BSYNC B0 ;  /* 0x0000000000007941 */ /* 0x000fea0003800000 */
.L_x_173:
[----:B------:R-:W-:-:S03]  /*9310*/  UMOV UR8, 0xffffffff ;  /* 0xffffffff00087882 */ /* 0x000fc60000000000 */
[----:B------:R-:W-:Y:S05]  /*9320*/  BRA.DIV UR8, `(.L_x_185) ;  /* 0x00000006081c7947 */ /* 0x000fea000b800000 */
[----:B------:R-:W-:-:S13]  /*9330*/  ELECT P0, URZ, PT ;  /* 0x00000000003f782f */ /* 0x000fda0003800000 */
.L_x_199:
[----:B------:R-:W-:Y:S04]  /*9340*/  BSSY B0, `(.L_x_186) ;  /* 0x000002b000007945 */ /* 0x000fe80003800000 */
[----:B------:R-:W-:Y:S05]  /*9350*/  @!P0 BRA `(.L_x_187) ;  /* 0x0000000000a48947 */ /* 0x000fea0003800000 */
[----:B------:R-:W-:-:S04]  /*9360*/  LOP3.LUT R4, R4, 0x2, RZ, 0xfc, !PT ;  /* 0x0000000204047812 */ /* 0x000fc800078efcff */
[----:B------:R-:W-:-:S13]  /*9370*/  ISETP.NE.AND P0, PT, R4, 0x3, PT ;  /* 0x000000030400780c */ /* 0x000fda0003f05270 */
[----:B------:R-:W-:Y:S05]  /*9380*/  @!P0 BRA `(.L_x_188) ;  /* 0x0000000000048947 */ /* 0x000fea0003800000 */
[----:B------:R-:W-:Y:S01]  /*9390*/  BPT.TRAP 0x1 ;  /* 0x000000040000795c */ /* 0x000fe20000300000 */
.L_x_188:
[----:B------:R-:W0:Y:S01]  /*93a0*/  S2R R3, SR_CgaCtaId ;  /* 0x0000000000037919 */ /* 0x000e220000008800 */
[----:B------:R-:W-:Y:S02]  /*93b0*/  MOV R0, 0x400 ;  /* 0x0000040000007802 */ /* 0x000fe40000000f00 */
[----:B------:R-:W-:Y:S02]  /*93c0*/  SHF.L.U32 R2, R14, 0x1f, RZ ;  /* 0x0000001f0e027819 */ /* 0x000fe400000006ff */
[----:B0-----:R-:W-:-:S05]  /*93d0*/  LEA R0, R3, R0, 0x18 ;  /* 0x0000000003007211 */ /* 0x001fca00078ec0ff */
[----:B------:R-:W-:-:S04]  /*93e0*/  VIADD R0, R0, 0x20 ;  /* 0x0000002000007836 */ /* 0x000fc80000000000 */
[C---:B------:R-:W-:Y:S02]  /*93f0*/  IMAD R5, R13.reuse, 0x8, R0 ;  /* 0x000000080d057824 */ /* 0x040fe400078e0200 */
[----:B------:R-:W-:Y:S02]  /*9400*/  VIADD R13, R13, 0x1 ;  /* 0x000000010d0d7836 */ /* 0x000fe40000000000 */
[----:B------:R-:W0:Y:S03]  /*9410*/  SYNCS.PHASECHK.TRANS64.TRYWAIT P0, [R5+URZ], R2 ;  /* 0x00000002050075a7 */ /* 0x000e26000800017f */
[----:B------:R-:W-:-:S04]  /*9420*/  ISETP.NE.AND P1, PT, R13, 0x4, PT ;  /* 0x000000040d00780c */ /* 0x000fc80003f25270 */
[----:B------:R-:W-:Y:S02]  /*9430*/  SEL R3, RZ, 0x1, P1 ;  /* 0x00000001ff037807 */ /* 0x000fe40000800000 */
[----:B------:R-:W-:Y:S02]  /*9440*/  SEL R13, R13, RZ, P1 ;  /* 0x000000ff0d0d7207 */ /* 0x000fe40000800000 */
[----:B------:R-:W-:-:S03]  /*9450*/  LOP3.LUT R14, R14, R3, RZ, 0x3c, !PT ;  /* 0x000000030e0e7212 */ /* 0x000fc600078e3cff */
[----:B------:R-:W-:Y:S01]  /*9460*/  IMAD R7, R13, 0x8, R0 ;  /* 0x000000080d077824 */ /* 0x000fe200078e0200 */
[----:B------:R-:W-:Y:S01]  /*9470*/  SHF.L.U32 R4, R14, 0x1f, RZ ;  /* 0x0000001f0e047819 */ /* 0x000fe200000006ff */
[----:B0-----:R-:W-:Y:S06]  /*9480*/  @!P0 BRA `(.L_x_189) ;  /* 0x0000000000e48947 */ /* 0x001fec0003800000 */
.L_x_200:
[----:B------:R-:W1:Y:S01]  /*9490*/  SYNCS.PHASECHK.TRANS64.TRYWAIT P0, [R7+URZ], R4 ;  /* 0x00000004070075a7 */ /* 0x000e62000800017f */
[----:B0-----:R-:W-:-:S05]  /*94a0*/  VIADD R2, R13, 0x1 ;  /* 0x000000010d027836 */ /* 0x001fca0000000000 */
[----:B------:R-:W-:-:S04]  /*94b0*/  ISETP.NE.AND P1, PT, R2, 0x4, PT ;  /* 0x000000040200780c */ /* 0x000fc80003f25270 */
[----:B------:R-:W-:Y:S02]  /*94c0*/  SEL R3, RZ, 0x1, P1 ;  /* 0x00000001ff037807 */ /* 0x000fe40000800000 */
[----:B------:R-:W-:Y:S02]  /*94d0*/  SEL R9, R2, RZ, P1 ;  /* 0x000000ff02097207 */ /* 0x000fe40000800000 */
[----:B------:R-:W-:-:S03]  /*94e0*/  LOP3.LUT R11, R14, R3, RZ, 0x3c, !PT ;  /* 0x000000030e0b7212 */ /* 0x000fc600078e3cff */
[----:B------:R-:W-:Y:S01]  /*94f0*/  IMAD R6, R9, 0x8, R0 ;  /* 0x0000000809067824 */ /* 0x000fe200078e0200 */
[----:B------:R-:W-:Y:S01]  /*9500*/  SHF.L.U32 R5, R11, 0x1f, RZ ;  /* 0x0000001f0b057819 */ /* 0x000fe200000006ff */
[----:B-1----:R-:W-:Y:S06]  /*9510*/  @!P0 BRA `(.L_x_190) ;  /* 0x0000000000d48947 */ /* 0x002fec0003800000 */
.L_x_201:
[----:B------:R-:W1:Y:S01]  /*9520*/  SYNCS.PHASECHK.TRANS64.TRYWAIT P0, [R6+URZ], R5 ;  /* 0x00000005060075a7 */ /* 0x000e62000800017f */
[----:B------:R-:W-:-:S05]  /*9530*/  VIADD R2, R9, 0x1 ;  /* 0x0000000109027836 */ /* 0x000fca0000000000 */
[----:B------:R-:W-:-:S04]  /*9540*/  ISETP.NE.AND P1, PT, R2, 0x4, PT ;  /* 0x000000040200780c */ /* 0x000fc80003f25270 */
[----:B0-----:R-:W-:Y:S02]  /*9550*/  SEL R4, RZ, 0x1, P1 ;  /* 0x00000001ff047807 */ /* 0x001fe40000800000 */
[----:B------:R-:W-:Y:S02]  /*9560*/  SEL R3, R2, RZ, P1 ;  /* 0x000000ff02037207 */ /* 0x000fe40000800000 */
[----:B------:R-:W-:Y:S01]  /*9570*/  LOP3.LUT R4, R11, R4, RZ, 0x3c, !PT ;  /* 0x000000040b047212 */ /* 0x000fe200078e3cff */
[----:B-1----:R-:W-:Y:S06]  /*9580*/  @!P0 BRA `(.L_x_191) ;  /* 0x0000000000cc8947 */ /* 0x002fec0003800000 */
.L_x_202:
[----:B------:R-:W-:Y:S01]  /*9590*/  IMAD R3, R3, 0x8, R0 ;  /* 0x0000000803037824 */ /* 0x000fe200078e0200 */
[----:B------:R-:W-:-:S07]  /*95a0*/  SHF.L.U32 R0, R4, 0x1f, RZ ;  /* 0x0000001f04007819 */ /* 0x000fce00000006ff */
.L_x_192:
[----:B-1----:R1:W2:Y:S02]  /*95b0*/  SYNCS.PHASECHK.TRANS64.TRYWAIT P0, [R3+URZ], R0 ;  /* 0x00000000030075a7 */ /* 0x0022a4000800017f */
[----:B--2---:R-:W-:Y:S05]  /*95c0*/  @!P0 NANOSLEEP.SYNCS 0x989680 ;  /* 0x009896800000895d */ /* 0x004fea0003900000 */
[----:B------:R-:W2:Y:S02]  /*95d0*/  @!P0 SYNCS.PHASECHK.TRANS64 P0, [R3+URZ], R0 ;  /* 0x00000000030085a7 */ /* 0x000ea4000800007f */
[----:B--2---:R-:W-:Y:S05]  /*95e0*/  @!P0 BRA `(.L_x_192) ;  /* 0xfffffffc00f08947 */ /* 0x004fea000383ffff */
.L_x_187:
[----:B------:R-:W-:Y:S05]  /*95f0*/  BSYNC B0 ;  /* 0x0000000000007941 */ /* 0x000fea0003800000 */
.L_x_186:
[----:B------:R-:W-:Y:S05]  /*9600*/  EXIT ;  /* 0x000000000000794d */ /* 0x000fea0003800000 */
.L_x_21:
[----:B-1----:R-:W-:-:S04]  /*9610*/  IMAD.U32 R13, RZ, RZ, UR7 ;  /* 0x00000007ff0d7e24 */ /* 0x002fc8000f8e00ff */
[----:B------:R1:W4:Y:S03]  /*9620*/  SYNCS.PHASECHK.TRANS64.TRYWAIT P0, [R13+URZ], R12 ;  /* 0x0000000c0d0075a7 */ /* 0x000326000800017f */
[----:B----4-:R-:W-:Y:S05]  /*9630*/  @!P0 NANOSLEEP.SYNCS 0x989680 ;  /* 0x009896800000895d */ /* 0x010fea0003900000 */
[----:B------:R-:W4:Y:S02]  /*9640*/  @!P0 SYNCS.PHASECHK.TRANS64 P0, [R13+URZ], R12 ;  /* 0x0000000c0d0085a7 */ /* 0x000f24000800007f */
[----:B----4-:R-:W-:Y:S05]  /*9650*/  @!P0 BRA `(.L_x_21) ;  /* 0xfffffffc00ec8947 */ /* 0x010fea000383ffff */
[----:B------:R-:W-:Y:S05]  /*9660*/  BRA `(.L_x_20) ;  /* 0xffffff80006c7947 */ /* 0x000fea000383ffff */
.L_x_27:
[----:B-1----:R-:W-:-:S04]  /*9670*/  IMAD.U32 R15, RZ, RZ, UR12 ;  /* 0x0000000cff0f7e24 */ /* 0x002fc8000f8e00ff */
[----:B------:R1:W4:Y:S03]  /*9680*/  SYNCS.PHASECHK.TRANS64.TRYWAIT P0, [R15+URZ], R14 ;  /* 0x0000000e0f0075a7 */ /* 0x000326000800017f */
[----:B----4-:R-:W-:Y:S05]  /*9690*/  @!P0 NANOSLEEP.SYNCS 0x989680 ;  /* 0x009896800000895d */ /* 0x010fea0003900000 */
[----:B------:R-:W4:Y:S02]  /*96a0*/  @!P0 SYNCS.PHASECHK.TRANS64 P0, [R15+URZ], R14 ;  /* 0x0000000e0f0085a7 */ /* 0x000f24000800007f */
[----:B----4-:R-:W-:Y:S05]  /*96b0*/  @!P0 BRA `(.L_x_27) ;  /* 0xfffffffc00ec8947 */ /* 0x010fea000383ffff */
[----:B------:R-:W-:Y:S05]  /*96c0*/  BRA `(.L_x_26) ;  /* 0xffffff8800a87947 */ /* 0x000fea000383ffff */
.L_x_174:
[----:B------:R-:W-:Y:S01]  /*96d0*/  BSSY B1, `(.L_x_193) ;  /* 0x0000006000017945 */ /* 0x000fe20003800000 */
[----:B------:R-:W-:-:S07]  /*96e0*/  IMAD.MOV.U32 R5, RZ, RZ, -0x1 ;  /* 0xffffffffff057424 */ /* 0x000fce00078e00ff */
[----:B------:R-:W-:Y:S05]  /*96f0*/  WARPSYNC.COLLECTIVE R5, `(.L_x_194) ;  /* 0x00000000050c7348 */ /* 0x000fea0003c00000 */
[----:B------:R-:W-:Y:S02]  /*9700*/  ELECT P0, UR62, PT ;  /* 0x00000000003e782f */ /* 0x000fe40003800000 */
[----:B------:R-:W-:Y:S01]  /*9710*/  MOV R5, UR62 ;  /* 0x0000003e00057c02 */ /* 0x000fe20008000f00 */
[----:B------:R-:W-:Y:S10]  /*9720*/  ENDCOLLECTIVE ;  /* 0x000000000000791b */ /* 0x000ff40003800000 */
.L_x_194:
[----:B------:R-:W-:Y:S05]  /*9730*/  BSYNC B1 ;  /* 0x0000000000017941 */ /* 0x000fea0003800000 */
.L_x_193:
[----:B------:R-:W-:Y:S05]  /*9740*/  BRA `(.L_x_195) ;  /* 0xfffffff000347947 */ /* 0x000fea000383ffff */
.L_x_177:
[----:B-1----:R1:W2:Y:S02]  /*9750*/  SYNCS.PHASECHK.TRANS64.TRYWAIT P0, [R19+URZ+0x20], R8 ;  /* 0x00002008130075a7 */ /* 0x0022a4000800017f */
[----:B--2---:R-:W-:Y:S05]  /*9760*/  @!P0 NANOSLEEP.SYNCS 0x989680 ;  /* 0x009896800000895d */ /* 0x004fea0003900000 */
[----:B------:R-:W2:Y:S02]  /*9770*/  @!P0 SYNCS.PHASECHK.TRANS64 P0, [R19+URZ+0x20], R8 ;  /* 0x00002008130085a7 */ /* 0x000ea4000800007f */
[----:B--2---:R-:W-:Y:S05]  /*9780*/  @!P0 BRA `(.L_x_177) ;  /* 0xfffffffc00f08947 */ /* 0x004fea000383ffff */
[----:B------:R-:W-:Y:S05]  /*9790*/  BRA `(.L_x_196) ;  /* 0xfffffff000707947 */ /* 0x000fea000383ffff */
.L_x_185:
[----:B------:R-:W-:Y:S01]  /*97a0*/  BSSY B0, `(.L_x_197) ;  /* 0x0000006000007945 */ /* 0x000fe20003800000 */
[----:B------:R-:W-:-:S07]  /*97b0*/  IMAD.MOV.U32 R5, RZ, RZ, -0x1 ;  /* 0xffffffffff057424 */ /* 0x000fce00078e00ff */
[----:B------:R-:W-:Y:S05]  /*97c0*/  WARPSYNC.COLLECTIVE R5, `(.L_x_198) ;  /* 0x00000000050c7348 */ /* 0x000fea0003c00000 */
[----:B------:R-:W-:Y:S02]  /*97d0*/  ELECT P0, UR62, PT ;  /* 0x00000000003e782f */ /* 0x000fe40003800000 */
[----:B------:R-:W-:Y:S01]  /*97e0*/  MOV R5, UR62 ;  /* 0x0000003e00057c02 */ /* 0x000fe20008000f00 */
[----:B------:R-:W-:Y:S10]  /*97f0*/  ENDCOLLECTIVE ;  /* 0x000000000000791b */ /* 0x000ff40003800000 */
.L_x_198:
[----:B------:R-:W-:Y:S05]  /*9800*/  BSYNC B0 ;  /* 0x0000000000007941 */ /* 0x000fea0003800000 */
.L_x_197:
[----:B------:R-:W-:Y:S05]  /*9810*/  BRA `(.L_x_199) ;  /* 0xfffffff800c87947 */ /* 0x000fea000383ffff */
.L_x_189:
[----:B0-----:R0:W1:Y:S02]  /*9820*/  SYNCS.PHASECHK.TRANS64.TRYWAIT P0, [R5+URZ], R2 ;  /* 0x00000002050075a7 */ /* 0x001064000800017f */
[----:B-1----:R-:W-:Y:S05]  /*9830*/  @!P0 NANOSLEEP.SYNCS 0x989680 ;  /* 0x009896800000895d */ /* 0x002fea0003900000 */
[----:B------:R-:W1:Y:S02]  /*9840*/  @!P0 SYNCS.PHASECHK.TRANS64 P0, [R5+URZ], R2 ;  /* 0x00000002050085a7 */ /* 0x000e64000800007f */
[----:B-1----:R-:W-:Y:S05]  /*9850*/  @!P0 BRA `(.L_x_189) ;  /* 0xfffffffc00f08947 */ /* 0x002fea000383ffff */
[----:B------:R-:W-:Y:S05]  /*9860*/  BRA `(.L_x_200) ;  /* 0xfffffffc00087947 */ /* 0x000fea000383ffff */
.L_x_190:
[----:B0-----:R0:W1:Y:S02]  /*9870*/  SYNCS.PHASECHK.TRANS64.TRYWAIT P0, [R7+URZ], R4 ;  /* 0x00000004070075a7 */ /* 0x001064000800017f */
[----:B-1----:R-:W-:Y:S05]  /*9880*/  @!P0 NANOSLEEP.SYNCS 0x989680 ;  /* 0x009896800000895d */ /* 0x002fea0003900000 */
[----:B------:R-:W1:Y:S02]  /*9890*/  @!P0 SYNCS.PHASECHK.TRANS64 P0, [R7+URZ], R4 ;  /* 0x00000004070085a7 */ /* 0x000e64000800007f */
[----:B-1----:R-:W-:Y:S05]  /*98a0*/  @!P0 BRA `(.L_x_190) ;  /* 0xfffffffc00f08947 */ /* 0x002fea000383ffff */
[----:B------:R-:W-:Y:S05]  /*98b0*/  BRA `(.L_x_201) ;  /* 0xfffffffc00187947 */ /* 0x000fea000383ffff */
.L_x_191:
[----:B0-----:R0:W1:Y:S02]  /*98c0*/  SYNCS.PHASECHK.TRANS64.TRYWAIT P0, [R6+URZ], R5 ;  /* 0x00000005060075a7 */ /* 0x001064000800017f */
[----:B-1----:R-:W-:Y:S05]  /*98d0*/  @!P0 NANOSLEEP.SYNCS 0x989680 ;  /* 0x009896800000895d */ /* 0x002fea0003900000 */
[----:B------:R-:W1:Y:S02]  /*98e0*/  @!P0 SYNCS.PHASECHK.TRANS64 P0, [R6+URZ], R5 ;  /* 0x00000005060085a7 */ /* 0x000e64000800007f */
[----:B-1----:R-:W-:Y:S05]  /*98f0*/  @!P0 BRA `(.L_x_191) ;  /* 0xfffffffc00f08947 */ /* 0x002fea000383ffff */
[----:B------:R-:W-:Y:S05]  /*9900*/  BRA `(.L_x_202) ;  /* 0xfffffffc00207947 */ /* 0x000fea000383ffff */
.L_x_203:
[----:B------:R-:W-:-:S00]  /*9910*/  BRA `(.L_x_203) ;  /* 0xfffffffc00fc7947 */ /* 0x000fc0000383ffff */
[----:B------:R-:W-:-:S00]  /*9920*/  NOP ;  /* 0x0000000000007918 */ /* 0x000fc00000000000 */
        /* <DEDUP_REMOVED lines=13> */
.L_x_204:


//--------------------- .nv.shared._ZN7cutlass13device_kernelINS_4gemm6kernel13GemmUniversalIN4cute5tupleIJiiiiEEENS1_10collective13CollectiveMmaINS1_37MainloopSm90TmaGmmaWarpSpecializedFP8ILi4ENS5_IJNS4_1CILi2EEESB_NSA_ILi1EEEEEENS1_35KernelTmaWarpSpecializedCooperativeEEENS5_IJNSA_ILi256EEENSA_ILi64EEENSA_ILi32EEEEEENS_12float_e5m2_tENS5_IJlSC_lEEESK_SL_NS4_8TiledMMAINS4_8MMA_AtomIJNS4_4SM904GMMA30MMA_64x64x32_F32E5M2E5M2_SS_TNILNSP_7ScaleInE1ELSR_1EEEEEENS4_6LayoutINS5_IJSB_SC_SC_EEENS5_IJSC_NSA_ILi0EEESW_EEEEENS5_IJNS4_10UnderscoreESZ_SZ_EEEEENS4_23SM90_TMA_LOAD_MULTICASTENS4_14ComposedLayoutINS4_7SwizzleILi1ELi4ELi3EEENS4_18smem_ptr_flag_bitsILi8EEENSU_INS5_IJNSA_ILi8EEESI_EEENS5_IJSI_SC_EEEEEEEvNS4_8identityES12_S1C_vS1D_EENS_8epilogue10collective6detail29Sm90TmaWarpSpecializedAdapterINS1G_15DefaultEpilogueISK_SL_SL_NS1F_6thread17LinearCombinationISK_Li1EffLNS1K_9ScaleType4KindE0ELNS_15FloatRoundStyleE2ESK_EENS1_15EpilogueDefaultEEEEEvvEEEEvNT_6ParamsE --------------------------
	.section	.nv.shared._ZN7cutlass13device_kernelINS_4gemm6kernel13GemmUniversalIN4cute5tupleIJiiiiEEENS1_10collective13CollectiveMmaINS1_37MainloopSm90TmaGmmaWarpSpecializedFP8ILi4ENS5_IJNS4_1CILi2EEESB_NSA_ILi1EEEEEENS1_35KernelTmaWarpSpecializedCooperativeEEENS5_IJNSA_ILi256EEENSA_ILi64EEENSA_ILi32EEEEEENS_12float_e5m2_tENS5_IJlSC_lEEESK_SL_NS4_8TiledMMAINS4_8MMA_AtomIJNS4_4SM904GMMA30MMA_64x64x32_F32E5M2E5M2_SS_TNILNSP_7ScaleInE1ELSR_1EEEEEENS4_6LayoutINS5_IJSB_SC_SC_EEENS5_IJSC_NSA_ILi0EEESW_EEEEENS5_IJNS4_10UnderscoreESZ_SZ_EEEEENS4_23SM90_TMA_LOAD_MULTICASTENS4_14ComposedLayoutINS4_7SwizzleILi1ELi4ELi3EEENS4_18smem_ptr_flag_bitsILi8EEENSU_INS5_IJNSA_ILi8EEESI_EEENS5_IJSI_SC_EEEEEEEvNS4_8identityES12_S1C_vS1D_EENS_8epilogue10collective6detail29Sm90TmaWarpSpecializedAdapterINS1G_15DefaultEpilogueISK_SL_SL_NS1F_6thread17LinearCombinationISK_Li1EffLNS1K_9ScaleType4KindE0ELNS_15FloatRoundStyleE2ESK_EENS1_15EpilogueDefaultEEEEEvvEEEEvNT_6ParamsE,"aw",@nobits
	.sectionflags	@""
	.align	16
	.zero		1024


//--------------------- .nv.shared.reserved.0     --------------------------
	.section	.nv.shared.reserved.0,"aw",@nobits
	.weak		__nv_reservedSMEM_offset_0_alias
	.size		__nv_reservedSMEM_offset_0_alias, 0, 0
	.other		__nv_reservedSMEM_offset_0_alias,@"STO_CUDA_RESERVED_SHARED STV_DEFAULT"
__nv_reservedSMEM_offset_0_alias:
	.zero		0


//--------------------- .nv.global                --------------------------
	.section	.nv.global,"aw",@nobits
.nv.global:
	.type		_ZN39_INTERNAL_4898936c_4_k_cu_16ead7aa_55634cute1_E,@object
	.size		_ZN39_INTERNAL_4898936c_4_k_cu_16ead7aa_55634cute1_E,(_ZN39_INTERNAL_4898936c_4_k_cu_16ead7aa_55634cuda3std3__45__cpo6cbeginE - _ZN39_INTERNAL_4898936c_4_k_cu_16ead7aa_55634cute1_E)
_ZN39_INTERNAL_4898936c_4_k_cu_16ead7aa_55634cute1_E:
	.zero		1
	.type		_ZN39_INTERNAL_4898936c_4_k_cu_16ead7aa_55634cuda3std3__45__cpo6cbeginE,@object
	.size		_ZN39_INTERNAL_4898936c_4_k_cu_16ead7aa_55634cuda3std3__45__cpo6cbeginE,(_ZN39_INTERNAL_4898936c_4_k_cu_16ead7aa_55634cuda3std3__48in_placeE - _ZN39_INTERNAL_4898936c_4_k_cu_16ead7aa_55634cuda3std3__45__cpo6cbeginE)
_ZN39_INTERNAL_4898936c_4_k_cu_16ead7aa_55634cuda3std3__45__cpo6cbeginE:
	.zero		1
	.type		_ZN39_INTERNAL_4898936c_4_k_cu_16ead7aa_55634cuda3std3__48in_placeE,@object
	.size		_ZN39_INTERNAL_4898936c_4_k_cu_16ead7aa_55634cuda3std3__48in_placeE,(_ZN39_INTERNAL_4898936c_4_k_cu_16ead7aa_55634cuda3std6ranges3__45__cpo9iter_moveE - _ZN39_INTERNAL_4898936c_4_k_cu_16ead7aa_55634cuda3std3__48in_placeE)
_ZN39_INTERNAL_4898936c_4_k_cu_16ead7aa_55634cuda3std3__48in_placeE:
	.zero		1
	.type		_ZN39_INTERNAL_4898936c_4_k_cu_16ead7aa_55634cuda3std6ranges3__45__cpo9iter_moveE,@object
	.size		_ZN39_INTERNAL_4898936c_4_k_cu_16ead7aa_55634cuda3std6ranges3__45__cpo9iter_moveE,(_ZN39_INTERNAL_4898936c_4_k_cu_16ead7aa_55634cuda3std3__45__cpo5beginE - _ZN39_INTERNAL_4898936c_4_k_cu_16ead7aa_55634cuda3std6ranges3__45__cpo9iter_moveE)
_ZN39_INTERNAL_4898936c_4_k_cu_16ead7aa_55634cuda3std6ranges3__45__cpo9iter_moveE:
	.zero		1
	.type		_ZN39_INTERNAL_4898936c_4_k_cu_16ead7aa_55634cuda3std3__45__cpo5beginE,@object
	.size		_ZN39_INTERNAL_4898936c_4_k_cu_16ead7aa_55634cuda3std3__45__cpo5beginE,(_ZN39_INTERNAL_4898936c_4_k_cu_16ead7aa_55634cuda3std3__441_GLOBAL__N__4898936c_4_k_cu_16ead7aa_55636ignoreE - _ZN39_INTERNAL_4898936c_4_k_cu_16ead7aa_55634cuda3std3__45__cpo5beginE)
_ZN39_INTERNAL_4898936c_4_k_cu_16ead7aa_55634cuda3std3__45__cpo5beginE:
	.zero		1
	.type		_ZN39_INTERNAL_4898936c_4_k_cu_16ead7aa_55634cuda3std3__441_GLOBAL__N__4898936c_4_k_cu_16ead7aa_55636ignoreE,@object
	.size		_ZN39_INTERNAL_4898936c_4_k_cu_16ead7aa_55634cuda3std3__441_GLOBAL__N__4898936c_4_k_cu_16ead7aa_55636ignoreE,(_ZN39_INTERNAL_4898936c_4_k_cu_16ead7aa_55634cute7productE - _ZN39_INTERNAL_4898936c_4_k_cu_16ead7aa_55634cuda3std3__441_GLOBAL__N__4898936c_4_k_cu_16ead7aa_55636ignoreE)
_ZN39_INTERNAL_4898936c_4_k_cu_16ead7aa_55634cuda3std3__441_GLOBAL__N__4898936c_4_k_cu_16ead7aa_55636ignoreE:
	.zero		1
	.type		_ZN39_INTERNAL_4898936c_4_k_cu_16ead7aa_55634cute7productE,@object
	.size		_ZN39_INTERNAL_4898936c_4_k_cu_16ead7aa_55634cute7productE,(_ZN39_INTERNAL_4898936c_4_k_cu_16ead7aa_55634cuda3std3__45__cpo3endE - _ZN39_INTERNAL_4898936c_4_k_cu_16ead7aa_55634cute7productE)
_ZN39_INTERNAL_4898936c_4_k_cu_16ead7aa_55634cute7productE:
	.zero		1
	.type		_ZN39_INTERNAL_4898936c_4_k_cu_16ead7aa_55634cuda3std3__45__cpo3endE,@object
	.size		_ZN39_INTERNAL_4898936c_4_k_cu_16ead7aa_55634cuda3std3__45__cpo3endE,(_ZN39_INTERNAL_4898936c_4_k_cu_16ead7aa_55634cuda3std3__419piecewise_constructE - _ZN39_INTERNAL_4898936c_4_k_cu_16ead7aa_55634cuda3std3__45__cpo3endE)
_ZN39_INTERNAL_4898936c_4_k_cu_16ead7aa_55634cuda3std3__45__cpo3endE:
	.zero		1
	.type		_ZN39_INTERNAL_4898936c_4_k_cu_16ead7aa_55634cuda3std3__419piecewise_constructE,@object
	.size		_ZN39_INTERNAL_4898936c_4_k_cu_16ead7aa_55634cuda3std3__419piecewise_constructE,(_ZN39_INTERNAL_4898936c_4_k_cu_16ead7aa_55634cuda3std3__45__cpo4cendE - _ZN39_INTERNAL_4898936c_4_k_cu_16ead7aa_55634cuda3std3__419piecewise_constructE)
_ZN39_INTERNAL_4898936c_4_k_cu_16ead7aa_55634cuda3std3__419piecewise_constructE:
	.zero		1
	.type		_ZN39_INTERNAL_4898936c_4_k_cu_16ead7aa_55634cuda3std3__45__cpo4cendE,@object
	.size		_ZN39_INTERNAL_4898936c_4_k_cu_16ead7aa_55634cuda3std3__45__cpo4cendE,(_ZN39_INTERNAL_4898936c_4_k_cu_16ead7aa_55634cuda3std6ranges3__45__cpo4swapE - _ZN39_INTERNAL_4898936c_4_k_cu_16ead7aa_55634cuda3std3__45__cpo4cendE)
_ZN39_INTERNAL_4898936c_4_k_cu_16ead7aa_55634cuda3std3__45__cpo4cendE:
	.zero		1
	.type		_ZN39_INTERNAL_4898936c_4_k_cu_16ead7aa_55634cuda3std6ranges3__45__cpo4swapE,@object
	.size		_ZN39_INTERNAL_4898936c_4_k_cu_16ead7aa_55634cuda3std6ranges3__45__cpo4swapE,(.L_7 - _ZN39_INTERNAL_4898936c_4_k_cu_16ead7aa_55634cuda3std6ranges3__45__cpo4swapE)
_ZN39_INTERNAL_4898936c_4_k_cu_16ead7aa_55634cuda3std6ranges3__45__cpo4swapE:
	.zero		1
.L_7:


//--------------------- .nv.constant0._ZN7cutlass13device_kernelINS_4gemm6kernel13GemmUniversalIN4cute5tupleIJiiiiEEENS1_10collective13CollectiveMmaINS1_37MainloopSm90TmaGmmaWarpSpecializedFP8ILi4ENS5_IJNS4_1CILi2EEESB_NSA_ILi1EEEEEENS1_35KernelTmaWarpSpecializedCooperativeEEENS5_IJNSA_ILi256EEENSA_ILi64EEENSA_ILi32EEEEEENS_12float_e5m2_tENS5_IJlSC_lEEESK_SL_NS4_8TiledMMAINS4_8MMA_AtomIJNS4_4SM904GMMA30MMA_64x64x32_F32E5M2E5M2_SS_TNILNSP_7ScaleInE1ELSR_1EEEEEENS4_6LayoutINS5_IJSB_SC_SC_EEENS5_IJSC_NSA_ILi0EEESW_EEEEENS5_IJNS4_10UnderscoreESZ_SZ_EEEEENS4_23SM90_TMA_LOAD_MULTICASTENS4_14ComposedLayoutINS4_7SwizzleILi1ELi4ELi3EEENS4_18smem_ptr_flag_bitsILi8EEENSU_INS5_IJNSA_ILi8EEESI_EEENS5_IJSI_SC_EEEEEEEvNS4_8identityES12_S1C_vS1D_EENS_8epilogue10collective6detail29Sm90TmaWarpSpecializedAdapterINS1G_15DefaultEpilogueISK_SL_SL_NS1F_6thread17LinearCombinationISK_Li1EffLNS1K_9ScaleType4KindE0ELNS_15FloatRoundStyleE2ESK_EENS1_15EpilogueDefaultEEEEEvvEEEEvNT_6ParamsE --------------------------
	.section	.nv.constant0._ZN7cutlass13device_kernelINS_4gemm6kernel13GemmUniversalIN4cute5tupleIJiiiiEEENS1_10collective13CollectiveMmaINS1_37MainloopSm90TmaGmmaWarpSpecializedFP8ILi4ENS5_IJNS4_1CILi2EEESB_NSA_ILi1EEEEEENS1_35KernelTmaWarpSpecializedCooperativeEEENS5_IJNSA_ILi256EEENSA_ILi64EEENSA_ILi32EEEEEENS_12float_e5m2_tENS5_IJlSC_lEEESK_SL_NS4_8TiledMMAINS4_8MMA_AtomIJNS4_4SM904GMMA30MMA_64x64x32_F32E5M2E5M2_SS_TNILNSP_7ScaleInE1ELSR_1EEEEEENS4_6LayoutINS5_IJSB_SC_SC_EEENS5_IJSC_NSA_ILi0EEESW_EEEEENS5_IJNS4_10UnderscoreESZ_SZ_EEEEENS4_23SM90_TMA_LOAD_MULTICASTENS4_14ComposedLayoutINS4_7SwizzleILi1ELi4ELi3EEENS4_18smem_ptr_flag_bitsILi8EEENSU_INS5_IJNSA_ILi8EEESI_EEENS5_IJSI_SC_EEEEEEEvNS4_8identityES12_S1C_vS1D_EENS_8epilogue10collective6detail29Sm90TmaWarpSpecializedAdapterINS1G_15DefaultEpilogueISK_SL_SL_NS1F_6thread17LinearCombinationISK_Li1EffLNS1K_9ScaleType4KindE0ELNS_15FloatRoundStyleE2ESK_EENS1_15EpilogueDefaultEEEEEvvEEEEvNT_6ParamsE,"a",@progbits
	.sectionflags	@""
	.align	4
.nv.constant0._ZN7cutlass13device_kernelINS_4gemm6kernel13GemmUniversalIN4cute5tupleIJiiiiEEENS1_10collective13CollectiveMmaINS1_37MainloopSm90TmaGmmaWarpSpecializedFP8ILi4ENS5_IJNS4_1CILi2EEESB_NSA_ILi1EEEEEENS1_35KernelTmaWarpSpecializedCooperativeEEENS5_IJNSA_ILi256EEENSA_ILi64EEENSA_ILi32EEEEEENS_12float_e5m2_tENS5_IJlSC_lEEESK_SL_NS4_8TiledMMAINS4_8MMA_AtomIJNS4_4SM904GMMA30MMA_64x64x32_F32E5M2E5M2_SS_TNILNSP_7ScaleInE1ELSR_1EEEEEENS4_6LayoutINS5_IJSB_SC_SC_EEENS5_IJSC_NSA_ILi0EEESW_EEEEENS5_IJNS4_10UnderscoreESZ_SZ_EEEEENS4_23SM90_TMA_LOAD_MULTICASTENS4_14ComposedLayoutINS4_7SwizzleILi1ELi4ELi3EEENS4_18smem_ptr_flag_bitsILi8EEENSU_INS5_IJNSA_ILi8EEESI_EEENS5_IJSI_SC_EEEEEEEvNS4_8identityES12_S1C_vS1D_EENS_8epilogue10collective6detail29Sm90TmaWarpSpecializedAdapterINS1G_15DefaultEpilogueISK_SL_SL_NS1F_6thread17LinearCombinationISK_Li1EffLNS1K_9ScaleType4KindE0ELNS_15FloatRoundStyleE2ESK_EENS1_15EpilogueDefaultEEEEEvvEEEEvNT_6ParamsE:
	.zero		1664


//--------------------- SYMBOLS --------------------------

	.type		.nv.reservedSmem.offset0,@object
	.size		.nv.reservedSmem.offset0,0x4
